//
// Generated by NVIDIA NVVM Compiler
//
// Compiler Build ID: CL-36424714
// Cuda compilation tools, release 13.0, V13.0.88
// Based on NVVM 20.0.0
//

.version 9.0
.target sm_100
.address_size 64

	// .globl	_Z6kernelPc
.const .align 4 .b8 s_table_device[256] = {7, 0, 0, 0, 12, 0, 0, 0, 17, 0, 0, 0, 22, 0, 0, 0, 7, 0, 0, 0, 12, 0, 0, 0, 17, 0, 0, 0, 22, 0, 0, 0, 7, 0, 0, 0, 12, 0, 0, 0, 17, 0, 0, 0, 22, 0, 0, 0, 7, 0, 0, 0, 12, 0, 0, 0, 17, 0, 0, 0, 22, 0, 0, 0, 5, 0, 0, 0, 9, 0, 0, 0, 14, 0, 0, 0, 20, 0, 0, 0, 5, 0, 0, 0, 9, 0, 0, 0, 14, 0, 0, 0, 20, 0, 0, 0, 5, 0, 0, 0, 9, 0, 0, 0, 14, 0, 0, 0, 20, 0, 0, 0, 5, 0, 0, 0, 9, 0, 0, 0, 14, 0, 0, 0, 20, 0, 0, 0, 4, 0, 0, 0, 11, 0, 0, 0, 16, 0, 0, 0, 23, 0, 0, 0, 4, 0, 0, 0, 11, 0, 0, 0, 16, 0, 0, 0, 23, 0, 0, 0, 4, 0, 0, 0, 11, 0, 0, 0, 16, 0, 0, 0, 23, 0, 0, 0, 4, 0, 0, 0, 11, 0, 0, 0, 16, 0, 0, 0, 23, 0, 0, 0, 6, 0, 0, 0, 10, 0, 0, 0, 15, 0, 0, 0, 21, 0, 0, 0, 6, 0, 0, 0, 10, 0, 0, 0, 15, 0, 0, 0, 21, 0, 0, 0, 6, 0, 0, 0, 10, 0, 0, 0, 15, 0, 0, 0, 21, 0, 0, 0, 6, 0, 0, 0, 10, 0, 0, 0, 15, 0, 0, 0, 21};
.const .align 4 .b8 k_table_device[256] = {120, 164, 106, 215, 86, 183, 199, 232, 219, 112, 32, 36, 238, 206, 189, 193, 175, 15, 124, 245, 42, 198, 135, 71, 19, 70, 48, 168, 1, 149, 70, 253, 216, 152, 128, 105, 175, 247, 68, 139, 177, 91, 255, 255, 190, 215, 92, 137, 34, 17, 144, 107, 147, 113, 152, 253, 142, 67, 121, 166, 33, 8, 180, 73, 98, 37, 30, 246, 64, 179, 64, 192, 81, 90, 94, 38, 170, 199, 182, 233, 93, 16, 47, 214, 83, 20, 68, 2, 129, 230, 161, 216, 200, 251, 211, 231, 230, 205, 225, 33, 214, 7, 55, 195, 135, 13, 213, 244, 237, 20, 90, 69, 5, 233, 227, 169, 248, 163, 239, 252, 217, 2, 111, 103, 138, 76, 42, 141, 66, 57, 250, 255, 129, 246, 113, 135, 34, 97, 157, 109, 12, 56, 229, 253, 68, 234, 190, 164, 169, 207, 222, 75, 96, 75, 187, 246, 112, 188, 191, 190, 198, 126, 155, 40, 250, 39, 161, 234, 133, 48, 239, 212, 5, 29, 136, 4, 57, 208, 212, 217, 229, 153, 219, 230, 248, 124, 162, 31, 101, 86, 172, 196, 68, 34, 41, 244, 151, 255, 42, 67, 167, 35, 148, 171, 57, 160, 147, 252, 195, 89, 91, 101, 146, 204, 12, 143, 125, 244, 239, 255, 209, 93, 132, 133, 79, 126, 168, 111, 224, 230, 44, 254, 20, 67, 1, 163, 161, 17, 8, 78, 130, 126, 83, 247, 53, 242, 58, 189, 187, 210, 215, 42, 145, 211, 134, 235};
.const .align 4 .b8 digests_4letters[160] = {26, 29, 201, 28, 144, 115, 37, 198, 146, 113, 221, 240, 201, 68, 188, 114, 150, 32, 18, 208, 155, 129, 112, 217, 18, 240, 102, 159, 109, 125, 157, 7, 9, 143, 107, 205, 70, 33, 211, 115, 202, 222, 78, 131, 38, 39, 180, 246, 72, 214, 33, 89, 3, 223, 245, 98, 56, 229, 46, 136, 145, 56, 12, 143, 1, 95, 40, 185, 223, 27, 221, 54, 66, 125, 217, 118, 251, 115, 178, 157, 177, 244, 249, 165, 35, 227, 111, 217, 105, 244, 87, 62, 37, 175, 69, 64, 251, 211, 44, 53, 187, 76, 141, 70, 248, 252, 2, 162, 116, 171, 241, 239, 97, 203, 114, 133, 139, 229, 35, 185, 146, 110, 204, 61, 125, 165, 208, 198, 168, 47, 217, 93, 177, 15, 242, 93, 250, 211, 159, 7, 55, 46, 190, 55, 61, 128, 26, 165, 50, 193, 206, 195, 238, 130, 216, 122, 153, 253, 246, 63};

.visible .entry _Z6kernelPc(
	.param .u64 .ptr .align 1 _Z6kernelPc_param_0
)
{
	.local .align 16 .b8 	__local_depot0[64];
	.reg .b64 	%SP;
	.reg .b64 	%SPL;
	.reg .pred 	%p<94>;
	.reg .b16 	%rs<10>;
	.reg .b32 	%r<249>;
	.reg .b64 	%rd<31>;

	mov.u64 	%SPL, __local_depot0;
	ld.param.u64 	%rd4, [_Z6kernelPc_param_0];
	cvta.to.global.u64 	%rd1, %rd4;
	add.u64 	%rd2, %SPL, 0;
	mov.u32 	%r20, %tid.x;
	mov.u32 	%r21, %ctaid.x;
	mov.u32 	%r22, %tid.y;
	mov.u32 	%r23, %ctaid.y;
	cvt.u16.u32 	%rs5, %r20;
	add.s16 	%rs1, %rs5, 97;
	cvt.u16.u32 	%rs6, %r21;
	add.s16 	%rs2, %rs6, 97;
	cvt.u16.u32 	%rs7, %r22;
	add.s16 	%rs3, %rs7, 97;
	cvt.u16.u32 	%rs8, %r23;
	add.s16 	%rs4, %rs8, 97;
	mov.b32 	%r24, 128;
	st.local.u32 	[%rd2+4], %r24;
	mov.b32 	%r244, 0;
	st.local.v2.u32 	[%rd2+8], {%r244, %r244};
	st.local.v4.u32 	[%rd2+16], {%r244, %r244, %r244, %r244};
	st.local.v4.u32 	[%rd2+32], {%r244, %r244, %r244, %r244};
	cvt.u32.u16 	%r25, %rs4;
	cvt.u32.u16 	%r26, %rs3;
	prmt.b32 	%r27, %r26, %r25, 0x3340U;
	cvt.u32.u16 	%r28, %rs2;
	cvt.u32.u16 	%r29, %rs1;
	prmt.b32 	%r30, %r29, %r28, 0x3340U;
	prmt.b32 	%r31, %r30, %r27, 0x5410U;
	st.local.u32 	[%rd2], %r31;
	mov.b32 	%r32, 32;
	st.local.v4.u32 	[%rd2+48], {%r244, %r244, %r32, %r244};
	mov.b32 	%r248, 1732584193;
	mov.b32 	%r247, -271733879;
	mov.b32 	%r246, -1732584194;
	mov.b32 	%r245, 271733878;
	mov.u64 	%rd7, k_table_device;
	mov.u64 	%rd11, s_table_device;
$L__BB0_1:
	and.b32  	%r33, %r246, %r247;
	not.b32 	%r34, %r247;
	and.b32  	%r35, %r245, %r34;
	or.b32  	%r36, %r35, %r33;
	and.b32  	%r37, %r245, %r247;
	not.b32 	%r38, %r245;
	and.b32  	%r39, %r246, %r38;
	or.b32  	%r40, %r37, %r39;
	xor.b32  	%r41, %r246, %r247;
	xor.b32  	%r42, %r41, %r245;
	or.b32  	%r43, %r247, %r38;
	xor.b32  	%r44, %r43, %r246;
	mul.lo.s32 	%r45, %r244, 7;
	setp.lt.u32 	%p1, %r244, 48;
	mul.lo.s32 	%r46, %r244, 3;
	add.s32 	%r47, %r46, 5;
	selp.b32 	%r48, %r42, %r44, %p1;
	selp.b32 	%r49, %r47, %r45, %p1;
	setp.lt.u32 	%p2, %r244, 32;
	mul.lo.s32 	%r50, %r244, 5;
	add.s32 	%r51, %r50, 1;
	selp.b32 	%r52, %r40, %r48, %p2;
	selp.b32 	%r53, %r51, %r49, %p2;
	and.b32  	%r54, %r53, 13;
	setp.lt.u32 	%p3, %r244, 16;
	selp.b32 	%r55, %r36, %r52, %p3;
	selp.b32 	%r56, %r244, %r54, %p3;
	add.s32 	%r57, %r55, %r248;
	mul.wide.u32 	%rd6, %r244, 4;
	add.s64 	%rd8, %rd7, %rd6;
	ld.const.u32 	%r58, [%rd8];
	add.s32 	%r59, %r57, %r58;
	mul.wide.u32 	%rd9, %r56, 4;
	add.s64 	%rd10, %rd2, %rd9;
	ld.local.u32 	%r60, [%rd10];
	add.s32 	%r61, %r59, %r60;
	add.s64 	%rd12, %rd11, %rd6;
	ld.const.u32 	%r62, [%rd12];
	shl.b32 	%r63, %r61, %r62;
	sub.s32 	%r64, 32, %r62;
	shr.u32 	%r65, %r61, %r64;
	add.s32 	%r66, %r63, %r247;
	add.s32 	%r248, %r66, %r65;
	shl.b32 	%r67, %r244, 2;
	sub.s32 	%r68, %r51, %r67;
	and.b32  	%r69, %r247, %r248;
	not.b32 	%r70, %r248;
	and.b32  	%r71, %r246, %r70;
	or.b32  	%r72, %r71, %r69;
	and.b32  	%r73, %r246, %r248;
	not.b32 	%r74, %r246;
	and.b32  	%r75, %r247, %r74;
	or.b32  	%r76, %r73, %r75;
	xor.b32  	%r77, %r247, %r248;
	xor.b32  	%r78, %r77, %r246;
	or.b32  	%r79, %r248, %r74;
	xor.b32  	%r80, %r79, %r247;
	add.s32 	%r81, %r45, 7;
	setp.lt.u32 	%p4, %r244, 47;
	xor.b32  	%r82, %r46, 8;
	selp.b32 	%r83, %r78, %r80, %p4;
	selp.b32 	%r84, %r82, %r81, %p4;
	setp.lt.u32 	%p5, %r244, 31;
	add.s32 	%r85, %r50, 6;
	selp.b32 	%r86, %r76, %r83, %p5;
	selp.b32 	%r87, %r85, %r84, %p5;
	and.b32  	%r88, %r87, 15;
	setp.lt.u32 	%p6, %r244, 15;
	selp.b32 	%r89, %r72, %r86, %p6;
	selp.b32 	%r90, %r68, %r88, %p6;
	add.s32 	%r91, %r89, %r245;
	ld.const.u32 	%r92, [%rd8+4];
	add.s32 	%r93, %r91, %r92;
	mul.wide.u32 	%rd13, %r90, 4;
	add.s64 	%rd14, %rd2, %rd13;
	ld.local.u32 	%r94, [%rd14];
	add.s32 	%r95, %r93, %r94;
	ld.const.u32 	%r96, [%rd12+4];
	shl.b32 	%r97, %r95, %r96;
	sub.s32 	%r98, 32, %r96;
	shr.u32 	%r99, %r95, %r98;
	add.s32 	%r100, %r97, %r248;
	add.s32 	%r245, %r100, %r99;
	add.s32 	%r101, %r68, 1;
	and.b32  	%r102, %r248, %r245;
	not.b32 	%r103, %r245;
	and.b32  	%r104, %r247, %r103;
	or.b32  	%r105, %r104, %r102;
	and.b32  	%r106, %r247, %r245;
	and.b32  	%r107, %r248, %r34;
	or.b32  	%r108, %r106, %r107;
	xor.b32  	%r109, %r248, %r245;
	xor.b32  	%r110, %r109, %r247;
	or.b32  	%r111, %r245, %r34;
	xor.b32  	%r112, %r111, %r248;
	add.s32 	%r113, %r45, 14;
	setp.lt.u32 	%p7, %r244, 46;
	add.s32 	%r114, %r46, 11;
	selp.b32 	%r115, %r110, %r112, %p7;
	selp.b32 	%r116, %r114, %r113, %p7;
	setp.lt.u32 	%p8, %r244, 30;
	add.s32 	%r117, %r50, 11;
	selp.b32 	%r118, %r108, %r115, %p8;
	selp.b32 	%r119, %r117, %r116, %p8;
	and.b32  	%r120, %r119, 15;
	setp.lt.u32 	%p9, %r244, 14;
	selp.b32 	%r121, %r105, %r118, %p9;
	selp.b32 	%r122, %r101, %r120, %p9;
	add.s32 	%r123, %r121, %r246;
	ld.const.u32 	%r124, [%rd8+8];
	add.s32 	%r125, %r123, %r124;
	mul.wide.u32 	%rd15, %r122, 4;
	add.s64 	%rd16, %rd2, %rd15;
	ld.local.u32 	%r126, [%rd16];
	add.s32 	%r127, %r125, %r126;
	ld.const.u32 	%r128, [%rd12+8];
	shl.b32 	%r129, %r127, %r128;
	sub.s32 	%r130, 32, %r128;
	shr.u32 	%r131, %r127, %r130;
	add.s32 	%r132, %r129, %r245;
	add.s32 	%r246, %r132, %r131;
	add.s32 	%r133, %r68, 2;
	and.b32  	%r134, %r245, %r246;
	not.b32 	%r135, %r246;
	and.b32  	%r136, %r248, %r135;
	or.b32  	%r137, %r136, %r134;
	and.b32  	%r138, %r248, %r246;
	and.b32  	%r139, %r245, %r70;
	or.b32  	%r140, %r138, %r139;
	xor.b32  	%r141, %r245, %r246;
	xor.b32  	%r142, %r141, %r248;
	or.b32  	%r143, %r246, %r70;
	xor.b32  	%r144, %r143, %r245;
	add.s32 	%r145, %r45, 5;
	setp.lt.u32 	%p10, %r244, 45;
	add.s32 	%r146, %r46, 14;
	selp.b32 	%r147, %r142, %r144, %p10;
	selp.b32 	%r148, %r146, %r145, %p10;
	setp.lt.u32 	%p11, %r244, 29;
	selp.b32 	%r149, %r140, %r147, %p11;
	selp.b32 	%r150, %r50, %r148, %p11;
	and.b32  	%r151, %r150, 15;
	setp.lt.u32 	%p12, %r244, 13;
	selp.b32 	%r152, %r137, %r149, %p12;
	selp.b32 	%r153, %r133, %r151, %p12;
	add.s32 	%r154, %r152, %r247;
	ld.const.u32 	%r155, [%rd8+12];
	add.s32 	%r156, %r154, %r155;
	mul.wide.u32 	%rd17, %r153, 4;
	add.s64 	%rd18, %rd2, %rd17;
	ld.local.u32 	%r157, [%rd18];
	add.s32 	%r158, %r156, %r157;
	ld.const.u32 	%r159, [%rd12+12];
	shl.b32 	%r160, %r158, %r159;
	sub.s32 	%r161, 32, %r159;
	shr.u32 	%r162, %r158, %r161;
	add.s32 	%r163, %r160, %r246;
	add.s32 	%r247, %r163, %r162;
	add.s32 	%r244, %r68, 3;
	setp.ne.s32 	%p13, %r244, 64;
	@%p13 bra 	$L__BB0_1;
	add.s32 	%r11, %r248, 1732584193;
	add.s32 	%r12, %r247, -271733879;
	add.s32 	%r13, %r246, -1732584194;
	add.s32 	%r14, %r245, 271733878;
	ld.const.u32 	%r164, [digests_4letters];
	setp.eq.s32 	%p14, %r11, %r164;
	ld.const.u32 	%r165, [digests_4letters+4];
	setp.eq.s32 	%p15, %r12, %r165;
	and.pred  	%p16, %p14, %p15;
	ld.const.u32 	%r167, [digests_4letters+8];
	setp.eq.s32 	%p17, %r13, %r167;
	and.pred  	%p18, %p16, %p17;
	ld.const.u32 	%r169, [digests_4letters+12];
	setp.eq.s32 	%p19, %r14, %r169;
	and.pred  	%p20, %p18, %p19;
	@%p20 bra 	$L__BB0_12;
	ld.const.u32 	%r171, [digests_4letters+16];
	setp.eq.s32 	%p21, %r11, %r171;
	ld.const.u32 	%r172, [digests_4letters+20];
	setp.eq.s32 	%p22, %r12, %r172;
	and.pred  	%p23, %p21, %p22;
	ld.const.u32 	%r174, [digests_4letters+24];
	setp.eq.s32 	%p24, %r13, %r174;
	and.pred  	%p25, %p23, %p24;
	ld.const.u32 	%r176, [digests_4letters+28];
	setp.eq.s32 	%p26, %r14, %r176;
	and.pred  	%p27, %p25, %p26;
	@%p27 bra 	$L__BB0_12;
	ld.const.u32 	%r178, [digests_4letters+32];
	setp.eq.s32 	%p28, %r11, %r178;
	ld.const.u32 	%r179, [digests_4letters+36];
	setp.eq.s32 	%p29, %r12, %r179;
	and.pred  	%p30, %p28, %p29;
	ld.const.u32 	%r181, [digests_4letters+40];
	setp.eq.s32 	%p31, %r13, %r181;
	and.pred  	%p32, %p30, %p31;
	ld.const.u32 	%r183, [digests_4letters+44];
	setp.eq.s32 	%p33, %r14, %r183;
	and.pred  	%p34, %p32, %p33;
	@%p34 bra 	$L__BB0_12;
	ld.const.u32 	%r185, [digests_4letters+48];
	setp.eq.s32 	%p35, %r11, %r185;
	ld.const.u32 	%r186, [digests_4letters+52];
	setp.eq.s32 	%p36, %r12, %r186;
	and.pred  	%p37, %p35, %p36;
	ld.const.u32 	%r188, [digests_4letters+56];
	setp.eq.s32 	%p38, %r13, %r188;
	and.pred  	%p39, %p37, %p38;
	ld.const.u32 	%r190, [digests_4letters+60];
	setp.eq.s32 	%p40, %r14, %r190;
	and.pred  	%p41, %p39, %p40;
	@%p41 bra 	$L__BB0_12;
	ld.const.u32 	%r192, [digests_4letters+64];
	setp.eq.s32 	%p42, %r11, %r192;
	ld.const.u32 	%r193, [digests_4letters+68];
	setp.eq.s32 	%p43, %r12, %r193;
	and.pred  	%p44, %p42, %p43;
	ld.const.u32 	%r195, [digests_4letters+72];
	setp.eq.s32 	%p45, %r13, %r195;
	and.pred  	%p46, %p44, %p45;
	ld.const.u32 	%r197, [digests_4letters+76];
	setp.eq.s32 	%p47, %r14, %r197;
	and.pred  	%p48, %p46, %p47;
	@%p48 bra 	$L__BB0_12;
	ld.const.u32 	%r199, [digests_4letters+80];
	setp.eq.s32 	%p49, %r11, %r199;
	ld.const.u32 	%r200, [digests_4letters+84];
	setp.eq.s32 	%p50, %r12, %r200;
	and.pred  	%p51, %p49, %p50;
	ld.const.u32 	%r202, [digests_4letters+88];
	setp.eq.s32 	%p52, %r13, %r202;
	and.pred  	%p53, %p51, %p52;
	ld.const.u32 	%r204, [digests_4letters+92];
	setp.eq.s32 	%p54, %r14, %r204;
	and.pred  	%p55, %p53, %p54;
	@%p55 bra 	$L__BB0_12;
	ld.const.u32 	%r206, [digests_4letters+96];
	setp.eq.s32 	%p56, %r11, %r206;
	ld.const.u32 	%r207, [digests_4letters+100];
	setp.eq.s32 	%p57, %r12, %r207;
	and.pred  	%p58, %p56, %p57;
	ld.const.u32 	%r209, [digests_4letters+104];
	setp.eq.s32 	%p59, %r13, %r209;
	and.pred  	%p60, %p58, %p59;
	ld.const.u32 	%r211, [digests_4letters+108];
	setp.eq.s32 	%p61, %r14, %r211;
	and.pred  	%p62, %p60, %p61;
	@%p62 bra 	$L__BB0_12;
	ld.const.u32 	%r213, [digests_4letters+112];
	setp.eq.s32 	%p63, %r11, %r213;
	ld.const.u32 	%r214, [digests_4letters+116];
	setp.eq.s32 	%p64, %r12, %r214;
	and.pred  	%p65, %p63, %p64;
	ld.const.u32 	%r216, [digests_4letters+120];
	setp.eq.s32 	%p66, %r13, %r216;
	and.pred  	%p67, %p65, %p66;
	ld.const.u32 	%r218, [digests_4letters+124];
	setp.eq.s32 	%p68, %r14, %r218;
	and.pred  	%p69, %p67, %p68;
	@%p69 bra 	$L__BB0_12;
	ld.const.u32 	%r220, [digests_4letters+128];
	setp.eq.s32 	%p70, %r11, %r220;
	ld.const.u32 	%r221, [digests_4letters+132];
	setp.eq.s32 	%p71, %r12, %r221;
	and.pred  	%p72, %p70, %p71;
	ld.const.u32 	%r223, [digests_4letters+136];
	setp.eq.s32 	%p73, %r13, %r223;
	and.pred  	%p74, %p72, %p73;
	ld.const.u32 	%r225, [digests_4letters+140];
	setp.eq.s32 	%p75, %r14, %r225;
	and.pred  	%p76, %p74, %p75;
	@%p76 bra 	$L__BB0_12;
	ld.const.u32 	%r227, [digests_4letters+144];
	setp.eq.s32 	%p77, %r11, %r227;
	ld.const.u32 	%r228, [digests_4letters+148];
	setp.eq.s32 	%p78, %r12, %r228;
	and.pred  	%p79, %p77, %p78;
	ld.const.u32 	%r230, [digests_4letters+152];
	setp.eq.s32 	%p80, %r13, %r230;
	and.pred  	%p81, %p79, %p80;
	ld.const.u32 	%r232, [digests_4letters+156];
	setp.eq.s32 	%p82, %r14, %r232;
	and.pred  	%p83, %p81, %p82;
	@%p83 bra 	$L__BB0_12;
	bra.uni 	$L__BB0_23;
$L__BB0_12:
	atom.relaxed.global.cas.b32 	%r234, [%rd1], 0, 1;
	setp.ne.s32 	%p84, %r234, 0;
	mov.b64 	%rd30, 0;
	@%p84 bra 	$L__BB0_13;
	bra.uni 	$L__BB0_22;
$L__BB0_13:
	atom.relaxed.global.cas.b32 	%r235, [%rd1+5], 0, 1;
	setp.eq.s32 	%p85, %r235, 0;
	mov.b64 	%rd30, 5;
	@%p85 bra 	$L__BB0_22;
	atom.relaxed.global.cas.b32 	%r236, [%rd1+10], 0, 1;
	setp.eq.s32 	%p86, %r236, 0;
	mov.b64 	%rd30, 10;
	@%p86 bra 	$L__BB0_22;
	atom.relaxed.global.cas.b32 	%r237, [%rd1+15], 0, 1;
	setp.eq.s32 	%p87, %r237, 0;
	mov.b64 	%rd30, 15;
	@%p87 bra 	$L__BB0_22;
	atom.relaxed.global.cas.b32 	%r238, [%rd1+20], 0, 1;
	setp.eq.s32 	%p88, %r238, 0;
	mov.b64 	%rd30, 20;
	@%p88 bra 	$L__BB0_22;
	atom.relaxed.global.cas.b32 	%r239, [%rd1+25], 0, 1;
	setp.eq.s32 	%p89, %r239, 0;
	mov.b64 	%rd30, 25;
	@%p89 bra 	$L__BB0_22;
	atom.relaxed.global.cas.b32 	%r240, [%rd1+30], 0, 1;
	setp.eq.s32 	%p90, %r240, 0;
	mov.b64 	%rd30, 30;
	@%p90 bra 	$L__BB0_22;
	atom.relaxed.global.cas.b32 	%r241, [%rd1+35], 0, 1;
	setp.eq.s32 	%p91, %r241, 0;
	mov.b64 	%rd30, 35;
	@%p91 bra 	$L__BB0_22;
	atom.relaxed.global.cas.b32 	%r242, [%rd1+40], 0, 1;
	setp.eq.s32 	%p92, %r242, 0;
	mov.b64 	%rd30, 40;
	@%p92 bra 	$L__BB0_22;
	atom.relaxed.global.cas.b32 	%r243, [%rd1+45], 0, 1;
	setp.eq.s32 	%p93, %r243, 0;
	mov.b64 	%rd30, 45;
	@%p93 bra 	$L__BB0_22;
	bra.uni 	$L__BB0_23;
$L__BB0_22:
	add.s64 	%rd29, %rd1, %rd30;
	st.global.u8 	[%rd29+1], %rs1;
	st.global.u8 	[%rd29+2], %rs2;
	st.global.u8 	[%rd29+3], %rs3;
	st.global.u8 	[%rd29+4], %rs4;
$L__BB0_23:
	mov.b16 	%rs9, 0;
	st.global.u8 	[%rd1+51], %rs9;
	ret;

}


// ===== COMPILED SASS (sm_100) =====

	.target	sm_100

	.elftype	@"ET_EXEC"


//--------------------- .note.nv.tkinfo           --------------------------
	.section	.note.nv.tkinfo,"",@"SHT_NOTE"
	.sectionflags	@"SHF_NOTE_NV_TKINFO"
	.tkinfo
        /*0018*/ 	.word	0x00000002
        /*0030*/ 	.string	""
        /*0030*/ 	.string	"ptxas"
        /*0030*/ 	.string	"Cuda compilation tools, release 13.0, V13.0.88"
        /*0030*/ 	.string	"Build cuda_13.0.r13.0/compiler.36424714_0"
        /*0030*/ 	.string	"-arch sm_100 -m 64 "



//--------------------- .note.nv.cuinfo           --------------------------
	.section	.note.nv.cuinfo,"",@"SHT_NOTE"
	.sectionflags	@"SHF_NOTE_NV_CUINFO"
        /*0018*/ 	.short	0x0002
        /*001a*/ 	.short	0x0064
        /*001c*/ 	.short	0x0082
	.zero		2


//--------------------- .nv.info                  --------------------------
	.section	.nv.info,"",@"SHT_CUDA_INFO"
	.align	4


	//----- nvinfo : EIATTR_REGCOUNT
	.align		4
        /*0000*/ 	.byte	0x04, 0x2f
        /*0002*/ 	.short	(.L_4 - .L_3)
	.align		4
.L_3:
        /*0004*/ 	.word	index@(_Z6kernelPc)
        /*0008*/ 	.word	0x00000019


	//----- nvinfo : EIATTR_FRAME_SIZE
	.align		4
.L_4:
        /*000c*/ 	.byte	0x04, 0x11
        /*000e*/ 	.short	(.L_6 - .L_5)
	.align		4
.L_5:
        /*0010*/ 	.word	index@(_Z6kernelPc)
        /*0014*/ 	.word	0x00000000


	//----- nvinfo : EIATTR_MIN_STACK_SIZE
	.align		4
.L_6:
        /*0018*/ 	.byte	0x04, 0x12
        /*001a*/ 	.short	(.L_8 - .L_7)
	.align		4
.L_7:
        /*001c*/ 	.word	index@(_Z6kernelPc)
        /*0020*/ 	.word	0x00000000
.L_8:


//--------------------- .nv.compat                --------------------------
	.section	.nv.compat,"",@"SHT_CUDA_COMPAT_INFO"
	.align	4
        /*0000*/ 	.byte	0x02, 0x09, 0x00, 0x00, 0x02, 0x02, 0x01, 0x00, 0x02, 0x05, 0x05, 0x00, 0x03, 0x07, 0x01, 0x01
        /*0010*/ 	.byte	0x02, 0x03, 0x00, 0x00, 0x02, 0x06, 0x01, 0x00, 0x04, 0x0b, 0x08, 0x00, 0x09, 0x00, 0x00, 0x00
        /*0020*/ 	.byte	0x00, 0x00, 0x00, 0x00


//--------------------- .nv.info._Z6kernelPc      --------------------------
	.section	.nv.info._Z6kernelPc,"",@"SHT_CUDA_INFO"
	.sectionflags	@""
	.align	4


	//----- nvinfo : EIATTR_CUDA_API_VERSION
	.align		4
        /*0000*/ 	.byte	0x04, 0x37
        /*0002*/ 	.short	(.L_10 - .L_9)
.L_9:
        /*0004*/ 	.word	0x00000082


	//----- nvinfo : EIATTR_KPARAM_INFO
	.align		4
.L_10:
        /*0008*/ 	.byte	0x04, 0x17
        /*000a*/ 	.short	(.L_12 - .L_11)
.L_11:
        /*000c*/ 	.word	0x00000000
        /*0010*/ 	.short	0x0000
        /*0012*/ 	.short	0x0000
        /*0014*/ 	.byte	0x00, 0xf5, 0x21, 0x00


	//----- nvinfo : EIATTR_SPARSE_MMA_MASK
	.align		4
.L_12:
        /*0018*/ 	.byte	0x03, 0x50
        /*001a*/ 	.short	0x0000


	//----- nvinfo : EIATTR_MAXREG_COUNT
	.align		4
        /*001c*/ 	.byte	0x03, 0x1b
        /*001e*/ 	.short	0x00ff


	//----- nvinfo : EIATTR_MERCURY_ISA_VERSION
	.align		4
        /*0020*/ 	.byte	0x03, 0x5f
        /*0022*/ 	.short	0x0101


	//----- nvinfo : EIATTR_VRC_CTA_INIT_COUNT
	.align		4
        /*0024*/ 	.byte	0x02, 0x4a
	.zero		1
	.zero		1


	//----- nvinfo : EIATTR_EXIT_INSTR_OFFSETS
	.align		4
        /*0028*/ 	.byte	0x04, 0x1c
        /*002a*/ 	.short	(.L_14 - .L_13)


	//   ....[0]....
.L_13:
        /*002c*/ 	.word	0x00001970


	//----- nvinfo : EIATTR_CRS_STACK_SIZE
	.align		4
.L_14:
        /*0030*/ 	.byte	0x04, 0x1e
        /*0032*/ 	.short	(.L_16 - .L_15)
.L_15:
        /*0034*/ 	.word	0x00000000


	//----- nvinfo : EIATTR_CBANK_PARAM_SIZE
	.align		4
.L_16:
        /*0038*/ 	.byte	0x03, 0x19
        /*003a*/ 	.short	0x0008


	//----- nvinfo : EIATTR_PARAM_CBANK
	.align		4
        /*003c*/ 	.byte	0x04, 0x0a
        /*003e*/ 	.short	(.L_18 - .L_17)
	.align		4
.L_17:
        /*0040*/ 	.word	index@(.nv.constant0._Z6kernelPc)
        /*0044*/ 	.short	0x0380
        /*0046*/ 	.short	0x0008


	//----- nvinfo : EIATTR_SW_WAR
	.align		4
.L_18:
        /*0048*/ 	.byte	0x04, 0x36
        /*004a*/ 	.short	(.L_20 - .L_19)
.L_19:
        /*004c*/ 	.word	0x00000008
.L_20:


//--------------------- .nv.callgraph             --------------------------
	.section	.nv.callgraph,"",@"SHT_CUDA_CALLGRAPH"
	.align	4
	.sectionentsize	8
	.align		4
        /*0000*/ 	.word	0x00000000
	.align		4
        /*0004*/ 	.word	0xffffffff
	.align		4
        /*0008*/ 	.word	0x00000000
	.align		4
        /*000c*/ 	.word	0xfffffffe
	.align		4
        /*0010*/ 	.word	0x00000000
	.align		4
        /*0014*/ 	.word	0xfffffffd
	.align		4
        /*0018*/ 	.word	0x00000000
	.align		4
        /*001c*/ 	.word	0xfffffffc


//--------------------- .nv.constant3             --------------------------
	.section	.nv.constant3,"a",@progbits
	.align	4
.nv.constant3:
	.type		s_table_device,@object
	.size		s_table_device,(k_table_device - s_table_device)
s_table_device:
        /*0000*/ 	.byte	0x07, 0x00, 0x00, 0x00, 0x0c, 0x00, 0x00, 0x00, 0x11, 0x00, 0x00, 0x00, 0x16, 0x00, 0x00, 0x00
        /* <DEDUP_REMOVED lines=15> */
	.type		k_table_device,@object
	.size		k_table_device,(digests_4letters - k_table_device)
k_table_device:
        /* <DEDUP_REMOVED lines=16> */
	.type		digests_4letters,@object
	.size		digests_4letters,(.L_2 - digests_4letters)
digests_4letters:
        /* <DEDUP_REMOVED lines=10> */
.L_2:


//--------------------- .text._Z6kernelPc         --------------------------
	.section	.text._Z6kernelPc,"ax",@progbits
	.align	128
        .global         _Z6kernelPc
        .type           _Z6kernelPc,@function
        .size           _Z6kernelPc,(.L_x_8 - _Z6kernelPc)
        .other          _Z6kernelPc,@"STO_CUDA_ENTRY STV_DEFAULT"
_Z6kernelPc:
.text._Z6kernelPc:
[----:B------:R-:W-:Y:S01]  /*0000*/  LDC R1, c[0x0][0x37c] ;  /* 0x0000df00ff017b82 */ /* 0x000fe20000000800 */
[----:B------:R-:W0:Y:S01]  /*0010*/  S2R R8, SR_CTAID.Y ;  /* 0x0000000000087919 */ /* 0x000e220000002600 */
[----:B------:R-:W-:Y:S02]  /*0020*/  IMAD.MOV.U32 R10, RZ, RZ, RZ ;  /* 0x000000ffff0a7224 */ /* 0x000fe400078e00ff */
[----:B------:R-:W-:Y:S01]  /*0030*/  IMAD.MOV.U32 R9, RZ, RZ, 0x67452301 ;  /* 0x67452301ff097424 */ /* 0x000fe200078e00ff */
[----:B------:R-:W1:Y:S01]  /*0040*/  S2R R7, SR_TID.Y ;  /* 0x0000000000077919 */ /* 0x000e620000002200 */
[----:B------:R-:W-:Y:S02]  /*0050*/  IMAD.MOV.U32 R12, RZ, RZ, -0x10325477 ;  /* 0xefcdab89ff0c7424 */ /* 0x000fe400078e00ff */
[----:B------:R-:W-:Y:S01]  /*0060*/  IMAD.MOV.U32 R14, RZ, RZ, -0x67452302 ;  /* 0x98badcfeff0e7424 */ /* 0x000fe200078e00ff */
[----:B------:R-:W2:Y:S01]  /*0070*/  S2R R6, SR_CTAID.X ;  /* 0x0000000000067919 */ /* 0x000ea20000002500 */
[----:B------:R-:W-:Y:S01]  /*0080*/  IMAD.MOV.U32 R13, RZ, RZ, 0x10325476 ;  /* 0x10325476ff0d7424 */ /* 0x000fe200078e00ff */
[----:B------:R-:W3:Y:S01]  /*0090*/  S2R R0, SR_TID.X ;  /* 0x0000000000007919 */ /* 0x000ee20000002100 */
[----:B0-----:R-:W-:-:S02]  /*00a0*/  VIADD R8, R8, 0x61 ;  /* 0x0000006108087836 */ /* 0x001fc40000000000 */
[----:B-1----:R-:W-:-:S03]  /*00b0*/  VIADD R7, R7, 0x61 ;  /* 0x0000006107077836 */ /* 0x002fc60000000000 */
[----:B------:R-:W-:Y:S01]  /*00c0*/  LOP3.LUT R2, R8, 0xffff, RZ, 0xc0, !PT ;  /* 0x0000ffff08027812 */ /* 0x000fe200078ec0ff */
[----:B--2---:R-:W-:Y:S01]  /*00d0*/  VIADD R6, R6, 0x61 ;  /* 0x0000006106067836 */ /* 0x004fe20000000000 */
[----:B------:R-:W-:Y:S01]  /*00e0*/  LOP3.LUT R3, R7, 0xffff, RZ, 0xc0, !PT ;  /* 0x0000ffff07037812 */ /* 0x000fe200078ec0ff */
[----:B---3--:R-:W-:-:S03]  /*00f0*/  VIADD R0, R0, 0x61 ;  /* 0x0000006100007836 */ /* 0x008fc60000000000 */
[----:B------:R-:W-:Y:S02]  /*0100*/  LOP3.LUT R4, R6, 0xffff, RZ, 0xc0, !PT ;  /* 0x0000ffff06047812 */ /* 0x000fe400078ec0ff */
[----:B------:R-:W-:Y:S02]  /*0110*/  PRMT R2, R3, 0x3340, R2 ;  /* 0x0000334003027816 */ /* 0x000fe40000000002 */
[----:B------:R-:W-:-:S04]  /*0120*/  LOP3.LUT R5, R0, 0xffff, RZ, 0xc0, !PT ;  /* 0x0000ffff00057812 */ /* 0x000fc800078ec0ff */
[----:B------:R-:W-:-:S04]  /*0130*/  PRMT R5, R5, 0x3340, R4 ;  /* 0x0000334005057816 */ /* 0x000fc80000000004 */
[----:B------:R-:W-:-:S07]  /*0140*/  PRMT R11, R5, 0x5410, R2 ;  /* 0x00005410050b7816 */ /* 0x000fce0000000002 */
.L_x_0:
[C---:B------:R-:W-:Y:S01]  /*0150*/  ISETP.GE.U32.AND P4, PT, R10.reuse, 0x20, PT ;  /* 0x000000200a00780c */ /* 0x040fe20003f86070 */
[C---:B------:R-:W-:Y:S01]  /*0160*/  IMAD R22, R10.reuse, 0x3, RZ ;  /* 0x000000030a167824 */ /* 0x040fe200078e02ff */
[C---:B------:R-:W-:Y:S01]  /*0170*/  ISETP.GE.U32.AND P1, PT, R10.reuse, 0x30, PT ;  /* 0x000000300a00780c */ /* 0x040fe20003f26070 */
[C---:B------:R-:W-:Y:S01]  /*0180*/  IMAD R16, R10.reuse, 0x7, RZ ;  /* 0x000000070a107824 */ /* 0x040fe200078e02ff */
[----:B------:R-:W-:Y:S01]  /*0190*/  ISETP.GE.U32.AND P2, PT, R10, 0x10, PT ;  /* 0x000000100a00780c */ /* 0x000fe20003f46070 */
[----:B------:R-:W-:Y:S01]  /*01a0*/  VIADD R3, R22, 0x5 ;  /* 0x0000000516037836 */ /* 0x000fe20000000000 */
[C---:B------:R-:W-:Y:S01]  /*01b0*/  LOP3.LUT R21, R13.reuse, R14, R12, 0x96, !PT ;  /* 0x0000000e0d157212 */ /* 0x040fe200078e960c */
[C---:B------:R-:W-:Y:S01]  /*01c0*/  IMAD R15, R10.reuse, 0x5, RZ ;  /* 0x000000050a0f7824 */ /* 0x040fe200078e02ff */
[----:B------:R-:W-:Y:S01]  /*01d0*/  LOP3.LUT R2, R13, R12, RZ, 0xc0, !PT ;  /* 0x0000000c0d027212 */ /* 0x000fe200078ec0ff */
[C---:B------:R-:W-:Y:S01]  /*01e0*/  IMAD.SHL.U32 R17, R10.reuse, 0x4, RZ ;  /* 0x000000040a117824 */ /* 0x040fe200078e00ff */
[----:B------:R-:W-:Y:S01]  /*01f0*/  SEL R3, R3, R16, !P1 ;  /* 0x0000001003037207 */ /* 0x000fe20004800000 */
[----:B------:R-:W-:-:S02]  /*0200*/  VIADD R19, R10, 0x1 ;  /* 0x000000010a137836 */ /* 0x000fc40000000000 */
[----:B------:R-:W-:-:S05]  /*0210*/  @!P4 VIADD R3, R15, 0x1 ;  /* 0x000000010f03c836 */ /* 0x000fca0000000000 */
[----:B------:R-:W-:-:S04]  /*0220*/  LOP3.LUT R3, R3, 0xd, RZ, 0xc0, !PT ;  /* 0x0000000d03037812 */ /* 0x000fc800078ec0ff */
[----:B------:R-:W-:-:S05]  /*0230*/  SEL R3, R10, R3, !P2 ;  /* 0x000000030a037207 */ /* 0x000fca0005000000 */
[----:B------:R-:W-:Y:S01]  /*0240*/  IMAD.SHL.U32 R4, R3, 0x4, RZ ;  /* 0x0000000403047824 */ /* 0x000fe200078e00ff */
[----:B------:R-:W-:-:S04]  /*0250*/  LOP3.LUT R3, R12, R13, RZ, 0xf3, !PT ;  /* 0x0000000d0c037212 */ /* 0x000fc800078ef3ff */
[C---:B------:R-:W-:Y:S02]  /*0260*/  ISETP.EQ.AND P0, PT, R4.reuse, RZ, PT ;  /* 0x000000ff0400720c */ /* 0x040fe40003f02270 */
[C---:B------:R-:W-:Y:S02]  /*0270*/  ISETP.EQ.AND P6, PT, R4.reuse, 0x4, PT ;  /* 0x000000040400780c */ /* 0x040fe40003fc2270 */
[C---:B------:R-:W-:Y:S02]  /*0280*/  ISETP.EQ.AND P3, PT, R4.reuse, 0x8, PT ;  /* 0x000000080400780c */ /* 0x040fe40003f62270 */
[C---:B------:R-:W-:Y:S02]  /*0290*/  ISETP.EQ.AND P5, PT, R4.reuse, 0xc, PT ;  /* 0x0000000c0400780c */ /* 0x040fe40003fa2270 */
[----:B------:R-:W-:Y:S02]  /*02a0*/  @P1 LOP3.LUT R21, R3, R14, RZ, 0x3c, !PT ;  /* 0x0000000e03151212 */ /* 0x000fe400078e3cff */
[----:B------:R-:W-:-:S02]  /*02b0*/  ISETP.EQ.AND P1, PT, R4, 0x14, PT ;  /* 0x000000140400780c */ /* 0x000fc40003f22270 */
[----:B------:R-:W-:Y:S01]  /*02c0*/  LOP3.LUT R3, R14, R13, RZ, 0x30, !PT ;  /* 0x0000000d0e037212 */ /* 0x000fe200078e30ff */
[----:B------:R-:W-:Y:S01]  /*02d0*/  @P0 IMAD.MOV.U32 R20, RZ, RZ, R11 ;  /* 0x000000ffff140224 */ /* 0x000fe200078e000b */
[----:B------:R-:W-:Y:S01]  /*02e0*/  ISETP.EQ.AND P0, PT, R4, 0x10, PT ;  /* 0x000000100400780c */ /* 0x000fe20003f02270 */
[----:B------:R-:W-:Y:S01]  /*02f0*/  @P6 IMAD.MOV.U32 R20, RZ, RZ, 0x80 ;  /* 0x00000080ff146424 */ /* 0x000fe200078e00ff */
[----:B------:R-:W-:Y:S01]  /*0300*/  @!P4 LOP3.LUT R21, R2, R3, RZ, 0xfc, !PT ;  /* 0x000000030215c212 */ /* 0x000fe200078efcff */
[----:B------:R-:W-:Y:S01]  /*0310*/  @P3 IMAD.MOV.U32 R20, RZ, RZ, RZ ;  /* 0x000000ffff143224 */ /* 0x000fe200078e00ff */
[C---:B------:R-:W-:Y:S01]  /*0320*/  ISETP.EQ.AND P3, PT, R4.reuse, 0x18, PT ;  /* 0x000000180400780c */ /* 0x040fe20003f62270 */
[----:B------:R-:W-:Y:S01]  /*0330*/  @P5 IMAD.MOV.U32 R20, RZ, RZ, RZ ;  /* 0x000000ffff145224 */ /* 0x000fe200078e00ff */
[----:B------:R-:W-:Y:S02]  /*0340*/  ISETP.EQ.AND P5, PT, R4, 0x1c, PT ;  /* 0x0000001c0400780c */ /* 0x000fe40003fa2270 */
[----:B------:R-:W-:-:S02]  /*0350*/  ISETP.GE.U32.AND P4, PT, R10, 0x2f, PT ;  /* 0x0000002f0a00780c */ /* 0x000fc40003f86070 */
[-C--:B------:R-:W-:Y:S02]  /*0360*/  LOP3.LUT R2, R14, R12.reuse, RZ, 0xc0, !PT ;  /* 0x0000000c0e027212 */ /* 0x080fe400078ec0ff */
[----:B------:R-:W-:Y:S01]  /*0370*/  LOP3.LUT R3, R13, R12, RZ, 0x30, !PT ;  /* 0x0000000c0d037212 */ /* 0x000fe200078e30ff */
[----:B------:R-:W-:Y:S01]  /*0380*/  @P0 IMAD.MOV.U32 R20, RZ, RZ, RZ ;  /* 0x000000ffff140224 */ /* 0x000fe200078e00ff */
[----:B------:R-:W-:Y:S01]  /*0390*/  ISETP.EQ.AND P0, PT, R4, 0x20, PT ;  /* 0x000000200400780c */ /* 0x000fe20003f02270 */
[----:B------:R-:W-:Y:S01]  /*03a0*/  @P1 IMAD.MOV.U32 R20, RZ, RZ, RZ ;  /* 0x000000ffff141224 */ /* 0x000fe200078e00ff */
[C---:B------:R-:W-:Y:S01]  /*03b0*/  ISETP.GE.U32.AND P1, PT, R10.reuse, 0x1f, PT ;  /* 0x0000001f0a00780c */ /* 0x040fe20003f26070 */
[----:B------:R-:W-:Y:S01]  /*03c0*/  @P3 IMAD.MOV.U32 R20, RZ, RZ, RZ ;  /* 0x000000ffff143224 */ /* 0x000fe200078e00ff */
[----:B------:R-:W-:Y:S01]  /*03d0*/  ISETP.GE.U32.AND P3, PT, R10, 0xf, PT ;  /* 0x0000000f0a00780c */ /* 0x000fe20003f66070 */
[----:B------:R-:W-:Y:S01]  /*03e0*/  @P5 IMAD.MOV.U32 R20, RZ, RZ, RZ ;  /* 0x000000ffff145224 */ /* 0x000fe200078e00ff */
[----:B------:R-:W-:-:S02]  /*03f0*/  ISETP.EQ.AND P6, PT, R4, 0x24, PT ;  /* 0x000000240400780c */ /* 0x000fc40003fc2270 */
[----:B------:R-:W-:Y:S01]  /*0400*/  @!P2 LOP3.LUT R21, R3, R2, RZ, 0xfc, !PT ;  /* 0x000000020315a212 */ /* 0x000fe200078efcff */
[----:B------:R-:W-:Y:S01]  /*0410*/  VIADD R2, R16, 0x7 ;  /* 0x0000000710027836 */ /* 0x000fe20000000000 */
[C---:B------:R-:W-:Y:S02]  /*0420*/  ISETP.EQ.AND P2, PT, R4.reuse, 0x28, PT ;  /* 0x000000280400780c */ /* 0x040fe40003f42270 */
[----:B------:R-:W-:Y:S01]  /*0430*/  ISETP.EQ.AND P5, PT, R4, 0x2c, PT ;  /* 0x0000002c0400780c */ /* 0x000fe20003fa2270 */
[----:B------:R-:W-:Y:S01]  /*0440*/  @P0 IMAD.MOV.U32 R20, RZ, RZ, RZ ;  /* 0x000000ffff140224 */ /* 0x000fe200078e00ff */
[----:B------:R-:W-:Y:S01]  /*0450*/  @!P4 LOP3.LUT R2, R22, 0x8, RZ, 0x3c, !PT ;  /* 0x000000081602c812 */ /* 0x000fe200078e3cff */
[----:B------:R-:W-:Y:S01]  /*0460*/  @!P1 VIADD R2, R15, 0x6 ;  /* 0x000000060f029836 */ /* 0x000fe20000000000 */
[----:B------:R-:W-:-:S03]  /*0470*/  ISETP.EQ.AND P0, PT, R4, 0x30, PT ;  /* 0x000000300400780c */ /* 0x000fc60003f02270 */
[----:B------:R-:W-:Y:S01]  /*0480*/  @P6 IMAD.MOV.U32 R20, RZ, RZ, RZ ;  /* 0x000000ffff146224 */ /* 0x000fe200078e00ff */
[----:B------:R-:W-:Y:S02]  /*0490*/  @P3 LOP3.LUT R19, R2, 0xf, RZ, 0xc0, !PT ;  /* 0x0000000f02133812 */ /* 0x000fe400078ec0ff */
[----:B------:R-:W0:Y:S01]  /*04a0*/  LDC.64 R2, c[0x3][R17+0x100] ;  /* 0x00c0400011027b82 */ /* 0x000e220000000a00 */
[C---:B------:R-:W-:Y:S01]  /*04b0*/  ISETP.EQ.AND P6, PT, R4.reuse, 0x34, PT ;  /* 0x000000340400780c */ /* 0x040fe20003fc2270 */
[----:B------:R-:W-:Y:S01]  /*04c0*/  @P2 IMAD.MOV.U32 R20, RZ, RZ, RZ ;  /* 0x000000ffff142224 */ /* 0x000fe200078e00ff */
[C---:B------:R-:W-:Y:S01]  /*04d0*/  ISETP.EQ.AND P2, PT, R4.reuse, 0x38, PT ;  /* 0x000000380400780c */ /* 0x040fe20003f42270 */
[----:B------:R-:W-:Y:S01]  /*04e0*/  @P5 IMAD.MOV.U32 R20, RZ, RZ, RZ ;  /* 0x000000ffff145224 */ /* 0x000fe200078e00ff */
[----:B------:R-:W-:Y:S01]  /*04f0*/  ISETP.EQ.AND P5, PT, R4, 0x3c, PT ;  /* 0x0000003c0400780c */ /* 0x000fe20003fa2270 */
[----:B------:R-:W-:Y:S02]  /*0500*/  IMAD.SHL.U32 R19, R19, 0x4, RZ ;  /* 0x0000000413137824 */ /* 0x000fe400078e00ff */
[----:B------:R-:W1:Y:S01]  /*0510*/  LDC.64 R4, c[0x3][R17] ;  /* 0x00c0000011047b82 */ /* 0x000e620000000a00 */
[----:B------:R-:W-:-:S02]  /*0520*/  @P0 IMAD.MOV.U32 R20, RZ, RZ, RZ ;  /* 0x000000ffff140224 */ /* 0x000fc400078e00ff */
[----:B------:R-:W-:-:S03]  /*0530*/  ISETP.EQ.AND P0, PT, R19, RZ, PT ;  /* 0x000000ff1300720c */ /* 0x000fc60003f02270 */
[----:B------:R-:W-:Y:S01]  /*0540*/  @P6 IMAD.MOV.U32 R20, RZ, RZ, RZ ;  /* 0x000000ffff146224 */ /* 0x000fe200078e00ff */
[C---:B------:R-:W-:Y:S01]  /*0550*/  ISETP.EQ.AND P6, PT, R19.reuse, 0x4, PT ;  /* 0x000000041300780c */ /* 0x040fe20003fc2270 */
[----:B------:R-:W-:Y:S01]  /*0560*/  @P2 IMAD.MOV.U32 R20, RZ, RZ, 0x20 ;  /* 0x00000020ff142424 */ /* 0x000fe200078e00ff */
[C---:B------:R-:W-:Y:S01]  /*0570*/  ISETP.EQ.AND P2, PT, R19.reuse, 0x8, PT ;  /* 0x000000081300780c */ /* 0x040fe20003f42270 */
[----:B------:R-:W-:Y:S01]  /*0580*/  @P5 IMAD.MOV.U32 R20, RZ, RZ, RZ ;  /* 0x000000ffff145224 */ /* 0x000fe200078e00ff */
[----:B------:R-:W-:-:S05]  /*0590*/  ISETP.EQ.AND P5, PT, R19, 0xc, PT ;  /* 0x0000000c1300780c */ /* 0x000fca0003fa2270 */
[----:B------:R-:W-:Y:S01]  /*05a0*/  @P0 IMAD.MOV.U32 R18, RZ, RZ, R11 ;  /* 0x000000ffff120224 */ /* 0x000fe200078e000b */
[----:B0-----:R-:W-:Y:S02]  /*05b0*/  IADD3 R21, PT, PT, R2, R21, R9 ;  /* 0x0000001502157210 */ /* 0x001fe40007ffe009 */
[C---:B------:R-:W-:Y:S01]  /*05c0*/  ISETP.EQ.AND P0, PT, R19.reuse, 0x10, PT ;  /* 0x000000101300780c */ /* 0x040fe20003f02270 */
[----:B------:R-:W-:Y:S01]  /*05d0*/  @P6 IMAD.MOV.U32 R18, RZ, RZ, 0x80 ;  /* 0x00000080ff126424 */ /* 0x000fe200078e00ff */
[----:B------:R-:W-:Y:S01]  /*05e0*/  ISETP.EQ.AND P6, PT, R19, 0x14, PT ;  /* 0x000000141300780c */ /* 0x000fe20003fc2270 */
[----:B------:R-:W-:Y:S02]  /*05f0*/  IMAD.IADD R21, R21, 0x1, R20 ;  /* 0x0000000115157824 */ /* 0x000fe400078e0214 */
[----:B------:R-:W-:Y:S01]  /*0600*/  @P2 IMAD.MOV.U32 R18, RZ, RZ, RZ ;  /* 0x000000ffff122224 */ /* 0x000fe200078e00ff */
[----:B-1----:R-:W-:Y:S01]  /*0610*/  IADD3 R2, PT, PT, -R4, 0x20, RZ ;  /* 0x0000002004027810 */ /* 0x002fe20007ffe1ff */
[----:B------:R-:W-:Y:S01]  /*0620*/  @P5 IMAD.MOV.U32 R18, RZ, RZ, RZ ;  /* 0x000000ffff125224 */ /* 0x000fe200078e00ff */
[C---:B------:R-:W-:Y:S01]  /*0630*/  ISETP.EQ.AND P2, PT, R19.reuse, 0x18, PT ;  /* 0x000000181300780c */ /* 0x040fe20003f42270 */
[----:B------:R-:W-:Y:S01]  /*0640*/  VIADD R20, R10, 0x2 ;  /* 0x000000020a147836 */ /* 0x000fe20000000000 */
[----:B------:R-:W-:-:S02]  /*0650*/  ISETP.EQ.AND P5, PT, R19, 0x1c, PT ;  /* 0x0000001c1300780c */ /* 0x000fc40003fa2270 */
[----:B------:R-:W-:Y:S01]  /*0660*/  SHF.L.U32 R9, R21, R4, RZ ;  /* 0x0000000415097219 */ /* 0x000fe200000006ff */
[----:B------:R-:W-:Y:S01]  /*0670*/  @P0 IMAD.MOV.U32 R18, RZ, RZ, RZ ;  /* 0x000000ffff120224 */ /* 0x000fe200078e00ff */
[----:B------:R-:W-:Y:S01]  /*0680*/  SHF.R.U32.HI R2, RZ, R2, R21 ;  /* 0x00000002ff027219 */ /* 0x000fe20000011615 */
[----:B------:R-:W-:Y:S01]  /*0690*/  @P6 IMAD.MOV.U32 R18, RZ, RZ, RZ ;  /* 0x000000ffff126224 */ /* 0x000fe200078e00ff */
[C---:B------:R-:W-:Y:S02]  /*06a0*/  ISETP.EQ.AND P0, PT, R19.reuse, 0x20, PT ;  /* 0x000000201300780c */ /* 0x040fe40003f02270 */
[----:B------:R-:W-:Y:S02]  /*06b0*/  IADD3 R9, PT, PT, R2, R9, R12 ;  /* 0x0000000902097210 */ /* 0x000fe40007ffe00c */
[----:B------:R-:W-:Y:S01]  /*06c0*/  ISETP.EQ.AND P6, PT, R19, 0x24, PT ;  /* 0x000000241300780c */ /* 0x000fe20003fc2270 */
[----:B------:R-:W-:Y:S01]  /*06d0*/  @P2 IMAD.MOV.U32 R18, RZ, RZ, RZ ;  /* 0x000000ffff122224 */ /* 0x000fe200078e00ff */
[----:B------:R-:W-:Y:S01]  /*06e0*/  LOP3.LUT R21, R9, R14, RZ, 0xf3, !PT ;  /* 0x0000000e09157212 */ /* 0x000fe200078ef3ff */
[----:B------:R-:W-:Y:S01]  /*06f0*/  @P5 IMAD.MOV.U32 R18, RZ, RZ, RZ ;  /* 0x000000ffff125224 */ /* 0x000fe200078e00ff */
[----:B------:R-:W-:-:S02]  /*0700*/  LOP3.LUT R4, R14, R12, R9, 0x96, !PT ;  /* 0x0000000c0e047212 */ /* 0x000fc400078e9609 */
[----:B------:R-:W-:Y:S02]  /*0710*/  ISETP.EQ.AND P2, PT, R19, 0x28, PT ;  /* 0x000000281300780c */ /* 0x000fe40003f42270 */
[----:B------:R-:W-:Y:S01]  /*0720*/  @P4 LOP3.LUT R4, R21, R12, RZ, 0x3c, !PT ;  /* 0x0000000c15044212 */ /* 0x000fe200078e3cff */
[----:B------:R-:W-:Y:S01]  /*0730*/  @P0 IMAD.MOV.U32 R18, RZ, RZ, RZ ;  /* 0x000000ffff120224 */ /* 0x000fe200078e00ff */
[C---:B------:R-:W-:Y:S02]  /*0740*/  ISETP.EQ.AND P4, PT, R19.reuse, 0x2c, PT ;  /* 0x0000002c1300780c */ /* 0x040fe40003f82270 */
[----:B------:R-:W-:Y:S01]  /*0750*/  ISETP.EQ.AND P5, PT, R19, 0x30, PT ;  /* 0x000000301300780c */ /* 0x000fe20003fa2270 */
[----:B------:R-:W-:Y:S01]  /*0760*/  @P6 IMAD.MOV.U32 R18, RZ, RZ, RZ ;  /* 0x000000ffff126224 */ /* 0x000fe200078e00ff */
[----:B------:R-:W-:Y:S02]  /*0770*/  LOP3.LUT R21, R12, R14, RZ, 0x30, !PT ;  /* 0x0000000e0c157212 */ /* 0x000fe400078e30ff */
[----:B------:R-:W-:-:S02]  /*0780*/  LOP3.LUT R2, R14, R9, RZ, 0xc0, !PT ;  /* 0x000000090e027212 */ /* 0x000fc400078ec0ff */
[----:B------:R-:W-:Y:S01]  /*0790*/  ISETP.GE.U32.AND P0, PT, R10, 0x2e, PT ;  /* 0x0000002e0a00780c */ /* 0x000fe20003f06070 */
[----:B------:R-:W-:Y:S01]  /*07a0*/  @P2 IMAD.MOV.U32 R18, RZ, RZ, RZ ;  /* 0x000000ffff122224 */ /* 0x000fe200078e00ff */
[----:B------:R-:W-:Y:S01]  /*07b0*/  @!P1 LOP3.LUT R4, R2, R21, RZ, 0xfc, !PT ;  /* 0x0000001502049212 */ /* 0x000fe200078efcff */
[----:B------:R-:W-:Y:S01]  /*07c0*/  VIADD R21, R16, 0xe ;  /* 0x0000000e10157836 */ /* 0x000fe20000000000 */
[C---:B------:R-:W-:Y:S01]  /*07d0*/  ISETP.GE.U32.AND P1, PT, R10.reuse, 0x1e, PT ;  /* 0x0000001e0a00780c */ /* 0x040fe20003f26070 */
[----:B------:R-:W-:Y:S01]  /*07e0*/  @P4 IMAD.MOV.U32 R18, RZ, RZ, RZ ;  /* 0x000000ffff124224 */ /* 0x000fe200078e00ff */
[----:B------:R-:W-:Y:S01]  /*07f0*/  ISETP.GE.U32.AND P2, PT, R10, 0xe, PT ;  /* 0x0000000e0a00780c */ /* 0x000fe20003f46070 */
[----:B------:R-:W-:Y:S01]  /*0800*/  @P5 IMAD.MOV.U32 R18, RZ, RZ, RZ ;  /* 0x000000ffff125224 */ /* 0x000fe200078e00ff */
[C---:B------:R-:W-:Y:S01]  /*0810*/  ISETP.EQ.AND P6, PT, R19.reuse, 0x34, PT ;  /* 0x000000341300780c */ /* 0x040fe20003fc2270 */
[----:B------:R-:W-:Y:S01]  /*0820*/  VIADD R16, R16, 0x5 ;  /* 0x0000000510107836 */ /* 0x000fe20000000000 */
[----:B------:R-:W-:-:S02]  /*0830*/  ISETP.EQ.AND P4, PT, R19, 0x38, PT ;  /* 0x000000381300780c */ /* 0x000fc40003f82270 */
[----:B------:R-:W-:Y:S01]  /*0840*/  ISETP.EQ.AND P5, PT, R19, 0x3c, PT ;  /* 0x0000003c1300780c */ /* 0x000fe20003fa2270 */
[----:B------:R-:W-:Y:S01]  /*0850*/  @!P0 VIADD R21, R22, 0xb ;  /* 0x0000000b16158836 */ /* 0x000fe20000000000 */
[-C--:B------:R-:W-:Y:S02]  /*0860*/  LOP3.LUT R2, R12, R9.reuse, RZ, 0xc0, !PT ;  /* 0x000000090c027212 */ /* 0x080fe400078ec0ff */
[----:B------:R-:W-:Y:S01]  /*0870*/  LOP3.LUT R19, R14, R9, RZ, 0x30, !PT ;  /* 0x000000090e137212 */ /* 0x000fe200078e30ff */
[----:B------:R-:W-:-:S03]  /*0880*/  @!P1 VIADD R21, R15, 0xb ;  /* 0x0000000b0f159836 */ /* 0x000fc60000000000 */
[----:B------:R-:W-:Y:S01]  /*0890*/  @!P3 LOP3.LUT R4, R19, R2, RZ, 0xfc, !PT ;  /* 0x000000021304b212 */ /* 0x000fe200078efcff */
[----:B------:R-:W-:Y:S01]  /*08a0*/  @P6 IMAD.MOV.U32 R18, RZ, RZ, RZ ;  /* 0x000000ffff126224 */ /* 0x000fe200078e00ff */
[----:B------:R-:W-:Y:S01]  /*08b0*/  @P2 LOP3.LUT R20, R21, 0xf, RZ, 0xc0, !PT ;  /* 0x0000000f15142812 */ /* 0x000fe200078ec0ff */
[----:B------:R-:W-:Y:S01]  /*08c0*/  @P4 IMAD.MOV.U32 R18, RZ, RZ, 0x20 ;  /* 0x00000020ff124424 */ /* 0x000fe200078e00ff */
[----:B------:R-:W-:Y:S01]  /*08d0*/  IADD3 R3, PT, PT, R3, R4, R13 ;  /* 0x0000000403037210 */ /* 0x000fe20007ffe00d */
[----:B------:R-:W-:Y:S02]  /*08e0*/  @P5 IMAD.MOV.U32 R18, RZ, RZ, RZ ;  /* 0x000000ffff125224 */ /* 0x000fe400078e00ff */
[----:B------:R-:W-:Y:S02]  /*08f0*/  IMAD.SHL.U32 R2, R20, 0x4, RZ ;  /* 0x0000000414027824 */ /* 0x000fe400078e00ff */
[----:B------:R-:W-:Y:S01]  /*0900*/  IMAD.IADD R4, R3, 0x1, R18 ;  /* 0x0000000103047824 */ /* 0x000fe200078e0212 */
[----:B------:R-:W-:-:S02]  /*0910*/  IADD3 R3, PT, PT, -R5, 0x20, RZ ;  /* 0x0000002005037810 */ /* 0x000fc40007ffe1ff */
[----:B------:R-:W-:Y:S02]  /*0920*/  ISETP.EQ.AND P3, PT, R2, RZ, PT ;  /* 0x000000ff0200720c */ /* 0x000fe40003f62270 */
[----:B------:R-:W-:Y:S02]  /*0930*/  SHF.L.U32 R18, R4, R5, RZ ;  /* 0x0000000504127219 */ /* 0x000fe400000006ff */
[----:B------:R-:W-:Y:S02]  /*0940*/  SHF.R.U32.HI R3, RZ, R3, R4 ;  /* 0x00000003ff037219 */ /* 0x000fe40000011604 */
[C---:B------:R-:W-:Y:S02]  /*0950*/  ISETP.EQ.AND P6, PT, R2.reuse, 0x4, PT ;  /* 0x000000040200780c */ /* 0x040fe40003fc2270 */
[----:B------:R-:W-:Y:S02]  /*0960*/  ISETP.EQ.AND P5, PT, R2, 0x8, PT ;  /* 0x000000080200780c */ /* 0x000fe40003fa2270 */
[----:B------:R-:W-:-:S02]  /*0970*/  IADD3 R13, PT, PT, R3, R18, R9 ;  /* 0x00000012030d7210 */ /* 0x000fc40007ffe009 */
[----:B------:R-:W-:Y:S01]  /*0980*/  ISETP.EQ.AND P4, PT, R2, 0xc, PT ;  /* 0x0000000c0200780c */ /* 0x000fe20003f82270 */
[----:B------:R-:W-:Y:S01]  /*0990*/  @P3 IMAD.MOV.U32 R18, RZ, RZ, R11 ;  /* 0x000000ffff123224 */ /* 0x000fe200078e000b */
[----:B------:R-:W-:Y:S02]  /*09a0*/  LOP3.LUT R4, R13, R12, RZ, 0xf3, !PT ;  /* 0x0000000c0d047212 */ /* 0x000fe400078ef3ff */
[-C--:B------:R-:W-:Y:S02]  /*09b0*/  LOP3.LUT R19, R12, R9.reuse, R13, 0x96, !PT ;  /* 0x000000090c137212 */ /* 0x080fe400078e960d */
[----:B------:R-:W-:Y:S01]  /*09c0*/  ISETP.EQ.AND P3, PT, R2, 0x10, PT ;  /* 0x000000100200780c */ /* 0x000fe20003f62270 */
[----:B------:R-:W-:Y:S01]  /*09d0*/  @P6 IMAD.MOV.U32 R18, RZ, RZ, 0x80 ;  /* 0x00000080ff126424 */ /* 0x000fe200078e00ff */
[----:B------:R-:W-:Y:S01]  /*09e0*/  @P0 LOP3.LUT R19, R4, R9, RZ, 0x3c, !PT ;  /* 0x0000000904130212 */ /* 0x000fe200078e3cff */
[----:B------:R-:W-:Y:S01]  /*09f0*/  @P5 IMAD.MOV.U32 R18, RZ, RZ, RZ ;  /* 0x000000ffff125224 */ /* 0x000fe200078e00ff */
[----:B------:R-:W-:-:S02]  /*0a00*/  ISETP.EQ.AND P0, PT, R2, 0x14, PT ;  /* 0x000000140200780c */ /* 0x000fc40003f02270 */
[----:B------:R-:W-:Y:S01]  /*0a10*/  ISETP.EQ.AND P5, PT, R2, 0x18, PT ;  /* 0x000000180200780c */ /* 0x000fe20003fa2270 */
[----:B------:R-:W-:Y:S01]  /*0a20*/  @P4 IMAD.MOV.U32 R18, RZ, RZ, RZ ;  /* 0x000000ffff124224 */ /* 0x000fe200078e00ff */
[----:B------:R-:W-:Y:S02]  /*0a30*/  LOP3.LUT R4, R9, R12, RZ, 0x30, !PT ;  /* 0x0000000c09047212 */ /* 0x000fe400078e30ff */
[-C--:B------:R-:W-:Y:S02]  /*0a40*/  LOP3.LUT R3, R12, R13.reuse, RZ, 0xc0, !PT ;  /* 0x0000000d0c037212 */ /* 0x080fe400078ec0ff */
[----:B------:R-:W-:Y:S01]  /*0a50*/  ISETP.GE.U32.AND P6, PT, R10, 0x2d, PT ;  /* 0x0000002d0a00780c */ /* 0x000fe20003fc6070 */
[----:B------:R-:W-:Y:S01]  /*0a60*/  @P3 IMAD.MOV.U32 R18, RZ, RZ, RZ ;  /* 0x000000ffff123224 */ /* 0x000fe200078e00ff */
[----:B------:R-:W-:Y:S02]  /*0a70*/  ISETP.EQ.AND P4, PT, R2, 0x1c, PT ;  /* 0x0000001c0200780c */ /* 0x000fe40003f82270 */
[----:B------:R-:W-:Y:S01]  /*0a80*/  @!P1 LOP3.LUT R19, R3, R4, RZ, 0xfc, !PT ;  /* 0x0000000403139212 */ /* 0x000fe200078efcff */
[----:B------:R-:W-:Y:S01]  /*0a90*/  @P0 IMAD.MOV.U32 R18, RZ, RZ, RZ ;  /* 0x000000ffff120224 */ /* 0x000fe200078e00ff */
[-C--:B------:R-:W-:Y:S01]  /*0aa0*/  LOP3.LUT R3, R9, R13.reuse, RZ, 0xc0, !PT ;  /* 0x0000000d09037212 */ /* 0x080fe200078ec0ff */
[----:B------:R-:W-:Y:S01]  /*0ab0*/  @P5 IMAD.MOV.U32 R18, RZ, RZ, RZ ;  /* 0x000000ffff125224 */ /* 0x000fe200078e00ff */
[----:B------:R-:W-:-:S02]  /*0ac0*/  LOP3.LUT R4, R12, R13, RZ, 0x30, !PT ;  /* 0x0000000d0c047212 */ /* 0x000fc400078e30ff */
[C---:B------:R-:W-:Y:S02]  /*0ad0*/  ISETP.EQ.AND P3, PT, R2.reuse, 0x20, PT ;  /* 0x000000200200780c */ /* 0x040fe40003f62270 */
[----:B------:R-:W-:Y:S01]  /*0ae0*/  ISETP.EQ.AND P0, PT, R2, 0x24, PT ;  /* 0x000000240200780c */ /* 0x000fe20003f02270 */
[----:B------:R-:W-:Y:S01]  /*0af0*/  @!P6 VIADD R16, R22, 0xe ;  /* 0x0000000e1610e836 */ /* 0x000fe20000000000 */
[----:B------:R-:W-:Y:S01]  /*0b00*/  ISETP.EQ.AND P1, PT, R2, 0x28, PT ;  /* 0x000000280200780c */ /* 0x000fe20003f22270 */
[----:B------:R-:W-:Y:S01]  /*0b10*/  @P4 IMAD.MOV.U32 R18, RZ, RZ, RZ ;  /* 0x000000ffff124224 */ /* 0x000fe200078e00ff */
[----:B------:R-:W-:Y:S01]  /*0b20*/  @!P2 LOP3.LUT R19, R4, R3, RZ, 0xfc, !PT ;  /* 0x000000030413a212 */ /* 0x000fe200078efcff */
[----:B------:R-:W-:Y:S01]  /*0b30*/  VIADD R3, R10, 0x3 ;  /* 0x000000030a037836 */ /* 0x000fe20000000000 */
[----:B------:R-:W-:Y:S01]  /*0b40*/  ISETP.EQ.AND P2, PT, R2, 0x2c, PT ;  /* 0x0000002c0200780c */ /* 0x000fe20003f42270 */
[----:B------:R0:W1:Y:S01]  /*0b50*/  LDC.64 R4, c[0x3][R17+0x8] ;  /* 0x00c0020011047b82 */ /* 0x0000620000000a00 */
[----:B------:R-:W-:-:S02]  /*0b60*/  ISETP.GE.U32.AND P5, PT, R10, 0xd, PT ;  /* 0x0000000d0a00780c */ /* 0x000fc40003fa6070 */
[----:B------:R-:W-:Y:S01]  /*0b70*/  ISETP.GE.U32.AND P4, PT, R10, 0x1d, PT ;  /* 0x0000001d0a00780c */ /* 0x000fe20003f86070 */
[----:B------:R-:W-:Y:S01]  /*0b80*/  @P3 IMAD.MOV.U32 R18, RZ, RZ, RZ ;  /* 0x000000ffff123224 */ /* 0x000fe200078e00ff */
[C---:B------:R-:W-:Y:S01]  /*0b90*/  ISETP.EQ.AND P3, PT, R2.reuse, 0x30, PT ;  /* 0x000000300200780c */ /* 0x040fe20003f62270 */
[----:B------:R-:W-:Y:S01]  /*0ba0*/  @P0 IMAD.MOV.U32 R18, RZ, RZ, RZ ;  /* 0x000000ffff120224 */ /* 0x000fe200078e00ff */
[----:B------:R-:W-:Y:S01]  /*0bb0*/  SEL R16, R15, R16, !P4 ;  /* 0x000000100f107207 */ /* 0x000fe20006000000 */
[----:B------:R-:W-:Y:S01]  /*0bc0*/  @P1 IMAD.MOV.U32 R18, RZ, RZ, RZ ;  /* 0x000000ffff121224 */ /* 0x000fe200078e00ff */
[----:B------:R-:W-:Y:S01]  /*0bd0*/  ISETP.EQ.AND P0, PT, R2, 0x34, PT ;  /* 0x000000340200780c */ /* 0x000fe20003f02270 */
[----:B------:R-:W-:Y:S01]  /*0be0*/  VIADD R10, R10, 0x4 ;  /* 0x000000040a0a7836 */ /* 0x000fe20000000000 */
[C---:B------:R-:W-:Y:S01]  /*0bf0*/  ISETP.EQ.AND P1, PT, R2.reuse, 0x38, PT ;  /* 0x000000380200780c */ /* 0x040fe20003f22270 */
[----:B------:R-:W-:Y:S01]  /*0c00*/  @P2 IMAD.MOV.U32 R18, RZ, RZ, RZ ;  /* 0x000000ffff122224 */ /* 0x000fe200078e00ff */
[----:B------:R-:W-:-:S02]  /*0c10*/  ISETP.EQ.AND P2, PT, R2, 0x3c, PT ;  /* 0x0000003c0200780c */ /* 0x000fc40003f42270 */
[----:B------:R-:W-:-:S03]  /*0c20*/  @P5 LOP3.LUT R3, R16, 0xf, RZ, 0xc0, !PT ;  /* 0x0000000f10035812 */ /* 0x000fc600078ec0ff */
[----:B------:R-:W-:Y:S02]  /*0c30*/  @P3 IMAD.MOV.U32 R18, RZ, RZ, RZ ;  /* 0x000000ffff123224 */ /* 0x000fe400078e00ff */
[----:B------:R-:W-:Y:S02]  /*0c40*/  IMAD.SHL.U32 R16, R3, 0x4, RZ ;  /* 0x0000000403107824 */ /* 0x000fe400078e00ff */
[----:B------:R0:W2:Y:S01]  /*0c50*/  LDC.64 R2, c[0x3][R17+0x108] ;  /* 0x00c0420011027b82 */ /* 0x0000a20000000a00 */
[----:B------:R-:W-:Y:S02]  /*0c60*/  @P0 IMAD.MOV.U32 R18, RZ, RZ, RZ ;  /* 0x000000ffff120224 */ /* 0x000fe400078e00ff */
[C---:B------:R-:W-:Y:S01]  /*0c70*/  ISETP.EQ.AND P3, PT, R16.reuse, RZ, PT ;  /* 0x000000ff1000720c */ /* 0x040fe20003f62270 */
[----:B------:R-:W-:Y:S01]  /*0c80*/  @P1 IMAD.MOV.U32 R18, RZ, RZ, 0x20 ;  /* 0x00000020ff121424 */ /* 0x000fe200078e00ff */
[C---:B------:R-:W-:Y:S01]  /*0c90*/  ISETP.EQ.AND P0, PT, R16.reuse, 0x4, PT ;  /* 0x000000041000780c */ /* 0x040fe20003f02270 */
[----:B------:R-:W-:Y:S01]  /*0ca0*/  @P2 IMAD.MOV.U32 R18, RZ, RZ, RZ ;  /* 0x000000ffff122224 */ /* 0x000fe200078e00ff */
[----:B------:R-:W-:-:S02]  /*0cb0*/  ISETP.EQ.AND P1, PT, R16, 0x8, PT ;  /* 0x000000081000780c */ /* 0x000fc40003f22270 */
[----:B------:R-:W-:Y:S02]  /*0cc0*/  ISETP.EQ.AND P2, PT, R16, 0xc, PT ;  /* 0x0000000c1000780c */ /* 0x000fe40003f42270 */
[----:B0-----:R-:W-:-:S05]  /*0cd0*/  LOP3.LUT R17, R13, R9, RZ, 0x30, !PT ;  /* 0x000000090d117212 */ /* 0x001fca00078e30ff */
[----:B------:R-:W-:Y:S01]  /*0ce0*/  @P3 IMAD.MOV.U32 R15, RZ, RZ, R11 ;  /* 0x000000ffff0f3224 */ /* 0x000fe200078e000b */
[C---:B------:R-:W-:Y:S01]  /*0cf0*/  ISETP.EQ.AND P3, PT, R16.reuse, 0x10, PT ;  /* 0x000000101000780c */ /* 0x040fe20003f62270 */
[----:B------:R-:W-:Y:S01]  /*0d00*/  @P0 IMAD.MOV.U32 R15, RZ, RZ, 0x80 ;  /* 0x00000080ff0f0424 */ /* 0x000fe200078e00ff */
[C---:B------:R-:W-:Y:S01]  /*0d10*/  ISETP.EQ.AND P0, PT, R16.reuse, 0x14, PT ;  /* 0x000000141000780c */ /* 0x040fe20003f02270 */
[----:B------:R-:W-:Y:S01]  /*0d20*/  @P1 IMAD.MOV.U32 R15, RZ, RZ, RZ ;  /* 0x000000ffff0f1224 */ /* 0x000fe200078e00ff */
[C---:B------:R-:W-:Y:S01]  /*0d30*/  ISETP.EQ.AND P1, PT, R16.reuse, 0x18, PT ;  /* 0x000000181000780c */ /* 0x040fe20003f22270 */
[----:B------:R-:W-:Y:S01]  /*0d40*/  @P2 IMAD.MOV.U32 R15, RZ, RZ, RZ ;  /* 0x000000ffff0f2224 */ /* 0x000fe200078e00ff */
[----:B------:R-:W-:Y:S02]  /*0d50*/  ISETP.EQ.AND P2, PT, R16, 0x1c, PT ;  /* 0x0000001c1000780c */ /* 0x000fe40003f42270 */
[----:B--2---:R-:W-:Y:S02]  /*0d60*/  IADD3 R19, PT, PT, R2, R19, R14 ;  /* 0x0000001302137210 */ /* 0x004fe40007ffe00e */
[----:B-1----:R-:W-:-:S03]  /*0d70*/  IADD3 R2, PT, PT, -R4, 0x20, RZ ;  /* 0x0000002004027810 */ /* 0x002fc60007ffe1ff */
[----:B------:R-:W-:Y:S01]  /*0d80*/  @P3 IMAD.MOV.U32 R15, RZ, RZ, RZ ;  /* 0x000000ffff0f3224 */ /* 0x000fe200078e00ff */
[C---:B------:R-:W-:Y:S01]  /*0d90*/  ISETP.EQ.AND P3, PT, R16.reuse, 0x20, PT ;  /* 0x000000201000780c */ /* 0x040fe20003f62270 */
[----:B------:R-:W-:Y:S02]  /*0da0*/  IMAD.IADD R19, R19, 0x1, R18 ;  /* 0x0000000113137824 */ /* 0x000fe400078e0212 */
[----:B------:R-:W-:Y:S01]  /*0db0*/  @P0 IMAD.MOV.U32 R15, RZ, RZ, RZ ;  /* 0x000000ffff0f0224 */ /* 0x000fe200078e00ff */
[C---:B------:R-:W-:Y:S01]  /*0dc0*/  ISETP.EQ.AND P0, PT, R16.reuse, 0x24, PT ;  /* 0x000000241000780c */ /* 0x040fe20003f02270 */
[----:B------:R-:W-:Y:S01]  /*0dd0*/  @P1 IMAD.MOV.U32 R15, RZ, RZ, RZ ;  /* 0x000000ffff0f1224 */ /* 0x000fe200078e00ff */
[----:B------:R-:W-:Y:S01]  /*0de0*/  ISETP.EQ.AND P1, PT, R16, 0x28, PT ;  /* 0x000000281000780c */ /* 0x000fe20003f22270 */
[----:B------:R-:W-:Y:S01]  /*0df0*/  @P2 IMAD.MOV.U32 R15, RZ, RZ, RZ ;  /* 0x000000ffff0f2224 */ /* 0x000fe200078e00ff */
[----:B------:R-:W-:Y:S02]  /*0e00*/  SHF.L.U32 R4, R19, R4, RZ ;  /* 0x0000000413047219 */ /* 0x000fe400000006ff */
[----:B------:R-:W-:-:S02]  /*0e10*/  SHF.R.U32.HI R2, RZ, R2, R19 ;  /* 0x00000002ff027219 */ /* 0x000fc40000011613 */
[----:B------:R-:W-:Y:S01]  /*0e20*/  ISETP.EQ.AND P2, PT, R16, 0x2c, PT ;  /* 0x0000002c1000780c */ /* 0x000fe20003f42270 */
[----:B------:R-:W-:Y:S01]  /*0e30*/  @P3 IMAD.MOV.U32 R15, RZ, RZ, RZ ;  /* 0x000000ffff0f3224 */ /* 0x000fe200078e00ff */
[----:B------:R-:W-:Y:S02]  /*0e40*/  IADD3 R14, PT, PT, R2, R4, R13 ;  /* 0x00000004020e7210 */ /* 0x000fe40007ffe00d */
[----:B------:R-:W-:Y:S01]  /*0e50*/  ISETP.EQ.AND P3, PT, R16, 0x30, PT ;  /* 0x000000301000780c */ /* 0x000fe20003f62270 */
[----:B------:R-:W-:Y:S01]  /*0e60*/  @P0 IMAD.MOV.U32 R15, RZ, RZ, RZ ;  /* 0x000000ffff0f0224 */ /* 0x000fe200078e00ff */
[----:B------:R-:W-:Y:S01]  /*0e70*/  LOP3.LUT R2, R14, R9, RZ, 0xf3, !PT ;  /* 0x000000090e027212 */ /* 0x000fe200078ef3ff */
[----:B------:R-:W-:Y:S01]  /*0e80*/  @P1 IMAD.MOV.U32 R15, RZ, RZ, RZ ;  /* 0x000000ffff0f1224 */ /* 0x000fe200078e00ff */
[----:B------:R-:W-:Y:S02]  /*0e90*/  LOP3.LUT R4, R9, R13, R14, 0x96, !PT ;  /* 0x0000000d09047212 */ /* 0x000fe400078e960e */
[----:B------:R-:W-:-:S02]  /*0ea0*/  ISETP.EQ.AND P0, PT, R16, 0x34, PT ;  /* 0x000000341000780c */ /* 0x000fc40003f02270 */
[----:B------:R-:W-:Y:S01]  /*0eb0*/  @P6 LOP3.LUT R4, R2, R13, RZ, 0x3c, !PT ;  /* 0x0000000d02046212 */ /* 0x000fe200078e3cff */
[----:B------:R-:W-:Y:S01]  /*0ec0*/  @P2 IMAD.MOV.U32 R15, RZ, RZ, RZ ;  /* 0x000000ffff0f2224 */ /* 0x000fe200078e00ff */
[C---:B------:R-:W-:Y:S02]  /*0ed0*/  ISETP.EQ.AND P1, PT, R16.reuse, 0x38, PT ;  /* 0x000000381000780c */ /* 0x040fe40003f22270 */
[-C--:B------:R-:W-:Y:S01]  /*0ee0*/  LOP3.LUT R2, R9, R14.reuse, RZ, 0xc0, !PT ;  /* 0x0000000e09027212 */ /* 0x080fe200078ec0ff */
[----:B------:R-:W-:Y:S01]  /*0ef0*/  @P3 IMAD.MOV.U32 R15, RZ, RZ, RZ ;  /* 0x000000ffff0f3224 */ /* 0x000fe200078e00ff */
[----:B------:R-:W-:Y:S02]  /*0f00*/  ISETP.EQ.AND P2, PT, R16, 0x3c, PT ;  /* 0x0000003c1000780c */ /* 0x000fe40003f42270 */
[----:B------:R-:W-:Y:S02]  /*0f10*/  @!P4 LOP3.LUT R4, R2, R17, RZ, 0xfc, !PT ;  /* 0x000000110204c212 */ /* 0x000fe400078efcff */
[-C--:B------:R-:W-:Y:S01]  /*0f20*/  LOP3.LUT R2, R13, R14.reuse, RZ, 0xc0, !PT ;  /* 0x0000000e0d027212 */ /* 0x080fe200078ec0ff */
[----:B------:R-:W-:Y:S01]  /*0f30*/  @P0 IMAD.MOV.U32 R15, RZ, RZ, RZ ;  /* 0x000000ffff0f0224 */ /* 0x000fe200078e00ff */
[----:B------:R-:W-:-:S02]  /*0f40*/  LOP3.LUT R17, R9, R14, RZ, 0x30, !PT ;  /* 0x0000000e09117212 */ /* 0x000fc400078e30ff */
[----:B------:R-:W-:Y:S01]  /*0f50*/  ISETP.NE.AND P0, PT, R10, 0x40, PT ;  /* 0x000000400a00780c */ /* 0x000fe20003f05270 */
[----:B------:R-:W-:Y:S01]  /*0f60*/  @P1 IMAD.MOV.U32 R15, RZ, RZ, 0x20 ;  /* 0x00000020ff0f1424 */ /* 0x000fe200078e00ff */
[----:B------:R-:W-:-:S03]  /*0f70*/  @!P5 LOP3.LUT R4, R17, R2, RZ, 0xfc, !PT ;  /* 0x000000021104d212 */ /* 0x000fc600078efcff */
[----:B------:R-:W-:Y:S01]  /*0f80*/  @P2 IMAD.MOV.U32 R15, RZ, RZ, RZ ;  /* 0x000000ffff0f2224 */ /* 0x000fe200078e00ff */
[----:B------:R-:W-:Y:S02]  /*0f90*/  IADD3 R4, PT, PT, R3, R4, R12 ;  /* 0x0000000403047210 */ /* 0x000fe40007ffe00c */
[----:B------:R-:W-:-:S03]  /*0fa0*/  IADD3 R3, PT, PT, -R5, 0x20, RZ ;  /* 0x0000002005037810 */ /* 0x000fc60007ffe1ff */
[----:B------:R-:W-:-:S05]  /*0fb0*/  IMAD.IADD R4, R4, 0x1, R15 ;  /* 0x0000000104047824 */ /* 0x000fca00078e020f */
[----:B------:R-:W-:Y:S02]  /*0fc0*/  SHF.L.U32 R5, R4, R5, RZ ;  /* 0x0000000504057219 */ /* 0x000fe400000006ff */
[----:B------:R-:W-:-:S04]  /*0fd0*/  SHF.R.U32.HI R3, RZ, R3, R4 ;  /* 0x00000003ff037219 */ /* 0x000fc80000011604 */
[----:B------:R-:W-:Y:S01]  /*0fe0*/  IADD3 R12, PT, PT, R3, R5, R14 ;  /* 0x00000005030c7210 */ /* 0x000fe20007ffe00e */
[----:B------:R-:W-:Y:S06]  /*0ff0*/  @P0 BRA `(.L_x_0) ;  /* 0xfffffff000540947 */ /* 0x000fec000383ffff */
[----:B------:R-:W0:Y:S01]  /*1000*/  LDCU.128 UR8, c[0x3][0x200] ;  /* 0x00c04000ff0877ac */ /* 0x000e220008000c00 */
[----:B------:R-:W-:Y:S01]  /*1010*/  VIADD R12, R12, 0xefcdab89 ;  /* 0xefcdab890c0c7836 */ /* 0x000fe20000000000 */
[----:B------:R-:W-:Y:S01]  /*1020*/  BSSY.RECONVERGENT B0, `(.L_x_1) ;  /* 0x0000091000007945 */ /* 0x000fe20003800200 */
[----:B------:R-:W-:Y:S01]  /*1030*/  VIADD R9, R9, 0x67452301 ;  /* 0x6745230109097836 */ /* 0x000fe20000000000 */
[----:B------:R-:W1:Y:S01]  /*1040*/  LDCU.64 UR6, c[0x0][0x358] ;  /* 0x00006b00ff0677ac */ /* 0x000e620008000a00 */
[----:B------:R-:W-:Y:S01]  /*1050*/  VIADD R14, R14, 0x98badcfe ;  /* 0x98badcfe0e0e7836 */ /* 0x000fe20000000000 */
[----:B------:R-:W-:Y:S01]  /*1060*/  BSSY.RELIABLE B1, `(.L_x_2) ;  /* 0x000003e000017945 */ /* 0x000fe20003800100 */
[----:B------:R-:W-:Y:S01]  /*1070*/  VIADD R13, R13, 0x10325476 ;  /* 0x103254760d0d7836 */ /* 0x000fe20000000000 */
[----:B0-----:R-:W-:-:S04]  /*1080*/  ISETP.NE.AND P0, PT, R12, UR9, PT ;  /* 0x000000090c007c0c */ /* 0x001fc8000bf05270 */
[----:B------:R-:W-:Y:S02]  /*1090*/  ISETP.EQ.AND P1, PT, R13, UR11, PT ;  /* 0x0000000b0d007c0c */ /* 0x000fe4000bf22270 */
[----:B------:R-:W-:-:S04]  /*10a0*/  ISETP.EQ.AND P0, PT, R9, UR8, !P0 ;  /* 0x0000000809007c0c */ /* 0x000fc8000c702270 */
[----:B------:R-:W-:-:S13]  /*10b0*/  ISETP.EQ.AND P0, PT, R14, UR10, P0 ;  /* 0x0000000a0e007c0c */ /* 0x000fda0008702270 */
[----:B-1----:R-:W-:Y:S05]  /*10c0*/  @P0 BRA P1, `(.L_x_3) ;  /* 0x0000000000dc0947 */ /* 0x002fea0000800000 */
[----:B------:R-:W0:Y:S02]  /*10d0*/  LDCU.128 UR8, c[0x3][0x210] ;  /* 0x00c04200ff0877ac */ /* 0x000e240008000c00 */
[----:B0-----:R-:W-:Y:S02]  /*10e0*/  ISETP.NE.AND P0, PT, R12, UR9, PT ;  /* 0x000000090c007c0c */ /* 0x001fe4000bf05270 */
[----:B------:R-:W-:Y:S02]  /*10f0*/  ISETP.EQ.AND P1, PT, R13, UR11, PT ;  /* 0x0000000b0d007c0c */ /* 0x000fe4000bf22270 */
[----:B------:R-:W-:-:S04]  /*1100*/  ISETP.EQ.AND P0, PT, R9, UR8, !P0 ;  /* 0x0000000809007c0c */ /* 0x000fc8000c702270 */
[----:B------:R-:W-:-:S13]  /*1110*/  ISETP.EQ.AND P0, PT, R14, UR10, P0 ;  /* 0x0000000a0e007c0c */ /* 0x000fda0008702270 */
[----:B------:R-:W-:Y:S05]  /*1120*/  @P0 BRA P1, `(.L_x_3) ;  /* 0x0000000000c40947 */ /* 0x000fea0000800000 */
        /* <DEDUP_REMOVED lines=43> */
[----:B0-----:R-:W-:-:S04]  /*13e0*/  ISETP.NE.AND P0, PT, R12, UR9, PT ;  /* 0x000000090c007c0c */ /* 0x001fc8000bf05270 */
[----:B------:R-:W-:-:S04]  /*13f0*/  ISETP.EQ.AND P0, PT, R9, UR8, !P0 ;  /* 0x0000000809007c0c */ /* 0x000fc8000c702270 */
[----:B------:R-:W-:-:S04]  /*1400*/  ISETP.EQ.AND P0, PT, R14, UR10, P0 ;  /* 0x0000000a0e007c0c */ /* 0x000fc80008702270 */
[----:B------:R-:W-:-:S13]  /*1410*/  ISETP.EQ.AND P0, PT, R13, UR11, P0 ;  /* 0x0000000b0d007c0c */ /* 0x000fda0008702270 */
[----:B------:R-:W-:Y:S05]  /*1420*/  @!P0 BREAK.RELIABLE B1 ;  /* 0x0000000000018942 */ /* 0x000fea0003800100 */
[----:B------:R-:W-:Y:S05]  /*1430*/  @!P0 BRA `(.L_x_4) ;  /* 0x00000004003c8947 */ /* 0x000fea0003800000 */
.L_x_3:
[----:B------:R-:W-:Y:S05]  /*1440*/  BSYNC.RELIABLE B1 ;  /* 0x0000000000017941 */ /* 0x000fea0003800100 */
.L_x_2:
[----:B------:R-:W0:Y:S01]  /*1450*/  LDCU.64 UR4, c[0x0][0x380] ;  /* 0x00007000ff0477ac */ /* 0x000e220008000a00 */
[----:B------:R-:W-:Y:S02]  /*1460*/  IMAD.MOV.U32 R11, RZ, RZ, 0x1 ;  /* 0x00000001ff0b7424 */ /* 0x000fe400078e00ff */
[----:B------:R-:W-:Y:S02]  /*1470*/  IMAD.MOV.U32 R10, RZ, RZ, RZ ;  /* 0x000000ffff0a7224 */ /* 0x000fe400078e00ff */
[----:B0-----:R-:W-:Y:S02]  /*1480*/  IMAD.U32 R2, RZ, RZ, UR4 ;  /* 0x00000004ff027e24 */ /* 0x001fe4000f8e00ff */
[----:B------:R-:W-:-:S05]  /*1490*/  IMAD.U32 R3, RZ, RZ, UR5 ;  /* 0x00000005ff037e24 */ /* 0x000fca000f8e00ff */
[----:B------:R-:W2:Y:S01]  /*14a0*/  ATOMG.E.CAS.STRONG.GPU PT, R2, [R2], R10, R11 ;  /* 0x0000000a020273a9 */ /* 0x000ea200001ee10b */
[----:B------:R-:W-:Y:S01]  /*14b0*/  BSSY.RELIABLE B2, `(.L_x_5) ;  /* 0x0000040000027945 */ /* 0x000fe20003800100 */
[----:B------:R-:W-:Y:S02]  /*14c0*/  CS2R R4, SRZ ;  /* 0x0000000000047805 */ /* 0x000fe4000001ff00 */
[----:B--2---:R-:W-:-:S13]  /*14d0*/  ISETP.NE.AND P0, PT, R2, RZ, PT ;  /* 0x000000ff0200720c */ /* 0x004fda0003f05270 */
[----:B------:R-:W-:Y:S05]  /*14e0*/  @!P0 BRA `(.L_x_6) ;  /* 0x0000000000f08947 */ /* 0x000fea0003800000 */
[----:B------:R-:W0:Y:S01]  /*14f0*/  LDCU.64 UR4, c[0x0][0x380] ;  /* 0x00007000ff0477ac */ /* 0x000e220008000a00 */
[----:B------:R-:W-:Y:S02]  /*1500*/  IMAD.MOV.U32 R10, RZ, RZ, RZ ;  /* 0x000000ffff0a7224 */ /* 0x000fe400078e00ff */
[----:B------:R-:W-:Y:S01]  /*1510*/  IMAD.MOV.U32 R11, RZ, RZ, 0x1 ;  /* 0x00000001ff0b7424 */ /* 0x000fe200078e00ff */
[----:B0-----:R-:W-:-:S04]  /*1520*/  UIADD3 UR4, UP0, UPT, UR4, 0x5, URZ ;  /* 0x0000000504047890 */ /* 0x001fc8000ff1e0ff */
[----:B------:R-:W-:Y:S02]  /*1530*/  UIADD3.X UR5, UPT, UPT, URZ, UR5, URZ, UP0, !UPT ;  /* 0x00000005ff057290 */ /* 0x000fe400087fe4ff */
[----:B------:R-:W-:-:S04]  /*1540*/  IMAD.U32 R2, RZ, RZ, UR4 ;  /* 0x00000004ff027e24 */ /* 0x000fc8000f8e00ff */
[----:B------:R-:W-:-:S05]  /*1550*/  IMAD.U32 R3, RZ, RZ, UR5 ;  /* 0x00000005ff037e24 */ /* 0x000fca000f8e00ff */
[----:B------:R-:W2:Y:S02]  /*1560*/  ATOMG.E.CAS.STRONG.GPU PT, R5, [R2], R10, R11 ;  /* 0x0000000a020573a9 */ /* 0x000ea400001ee10b */
[----:B--2---:R-:W-:Y:S01]  /*1570*/  ISETP.NE.AND P0, PT, R5, RZ, PT ;  /* 0x000000ff0500720c */ /* 0x004fe20003f05270 */
[----:B------:R-:W-:-:S12]  /*1580*/  IMAD.MOV.U32 R5, RZ, RZ, 0x5 ;  /* 0x00000005ff057424 */ /* 0x000fd800078e00ff */
[----:B------:R-:W-:Y:S05]  /*1590*/  @!P0 BRA `(.L_x_6) ;  /* 0x0000000000c48947 */ /* 0x000fea0003800000 */
[----:B------:R-:W-:Y:S02]  /*15a0*/  IMAD.MOV.U32 R10, RZ, RZ, RZ ;  /* 0x000000ffff0a7224 */ /* 0x000fe400078e00ff */
[----:B------:R-:W-:-:S05]  /*15b0*/  IMAD.MOV.U32 R11, RZ, RZ, 0x1 ;  /* 0x00000001ff0b7424 */ /* 0x000fca00078e00ff */
[----:B------:R-:W2:Y:S02]  /*15c0*/  ATOMG.E.CAS.STRONG.GPU PT, R5, [R2+0x5], R10, R11 ;  /* 0x0000050a020573a9 */ /* 0x000ea400001ee10b */
        /* <DEDUP_REMOVED lines=42> */
[----:B--2---:R-:W-:-:S13]  /*1870*/  ISETP.NE.AND P0, PT, R2, RZ, PT ;  /* 0x000000ff0200720c */ /* 0x004fda0003f05270 */
[----:B------:R-:W-:Y:S05]  /*1880*/  @P0 BREAK.RELIABLE B2 ;  /* 0x0000000000020942 */ /* 0x000fea0003800100 */
[----:B------:R-:W-:Y:S05]  /*1890*/  @P0 BRA `(.L_x_4) ;  /* 0x0000000000240947 */ /* 0x000fea0003800000 */
[----:B------:R-:W-:-:S07]  /*18a0*/  IMAD.MOV.U32 R5, RZ, RZ, 0x2d ;  /* 0x0000002dff057424 */ /* 0x000fce00078e00ff */
.L_x_6:
[----:B------:R-:W-:Y:S05]  /*18b0*/  BSYNC.RELIABLE B2 ;  /* 0x0000000000027941 */ /* 0x000fea0003800100 */
.L_x_5:
[----:B------:R-:W0:Y:S02]  /*18c0*/  LDCU.64 UR4, c[0x0][0x380] ;  /* 0x00007000ff0477ac */ /* 0x000e240008000a00 */
[----:B0-----:R-:W-:-:S04]  /*18d0*/  IADD3 R2, P0, PT, R5, UR4, RZ ;  /* 0x0000000405027c10 */ /* 0x001fc8000ff1e0ff */
[----:B------:R-:W-:-:S05]  /*18e0*/  IADD3.X R3, PT, PT, R4, UR5, RZ, P0, !PT ;  /* 0x0000000504037c10 */ /* 0x000fca00087fe4ff */
[----:B------:R0:W-:Y:S04]  /*18f0*/  STG.E.U8 desc[UR6][R2.64+0x1], R0 ;  /* 0x0000010002007986 */ /* 0x0001e8000c101106 */
[----:B------:R0:W-:Y:S04]  /*1900*/  STG.E.U8 desc[UR6][R2.64+0x2], R6 ;  /* 0x0000020602007986 */ /* 0x0001e8000c101106 */
[----:B------:R0:W-:Y:S04]  /*1910*/  STG.E.U8 desc[UR6][R2.64+0x3], R7 ;  /* 0x0000030702007986 */ /* 0x0001e8000c101106 */
[----:B------:R0:W-:Y:S02]  /*1920*/  STG.E.U8 desc[UR6][R2.64+0x4], R8 ;  /* 0x0000040802007986 */ /* 0x0001e4000c101106 */
.L_x_4:
[----:B------:R-:W-:Y:S05]  /*1930*/  BSYNC.RECONVERGENT B0 ;  /* 0x0000000000007941 */ /* 0x000fea0003800200 */
.L_x_1:
[----:B------:R-:W-:Y:S05]  /*1940*/  WARPSYNC.ALL ;  /* 0x0000000000007948 */ /* 0x000fea0003800000 */
[----:B0-----:R-:W0:Y:S02]  /*1950*/  LDC.64 R2, c[0x0][0x380] ;  /* 0x0000e000ff027b82 */ /* 0x001e240000000a00 */
[----:B0-----:R-:W-:Y:S01]  /*1960*/  STG.E.U8 desc[UR6][R2.64+0x33], RZ ;  /* 0x000033ff02007986 */ /* 0x001fe2000c101106 */
[----:B------:R-:W-:Y:S05]  /*1970*/  EXIT ;  /* 0x000000000000794d */ /* 0x000fea0003800000 */
.L_x_7:
[----:B------:R-:W-:-:S00]  /*1980*/  BRA `(.L_x_7) ;  /* 0xfffffffc00fc7947 */ /* 0x000fc0000383ffff */
[----:B------:R-:W-:-:S00]  /*1990*/  NOP ;  /* 0x0000000000007918 */ /* 0x000fc00000000000 */
        /* <DEDUP_REMOVED lines=14> */
.L_x_8:


//--------------------- .nv.shared.reserved.0     --------------------------
	.section	.nv.shared.reserved.0,"aw",@nobits
	.weak		__nv_reservedSMEM_offset_0_alias
	.size		__nv_reservedSMEM_offset_0_alias, 0, 64
	.other		__nv_reservedSMEM_offset_0_alias,@"STO_CUDA_RESERVED_SHARED STV_DEFAULT"
__nv_reservedSMEM_offset_0_alias:
	.zero		0
	.zero		64


//--------------------- .nv.constant0._Z6kernelPc --------------------------
	.section	.nv.constant0._Z6kernelPc,"a",@progbits
	.sectionflags	@""
	.align	4
.nv.constant0._Z6kernelPc:
	.zero		904


//--------------------- SYMBOLS --------------------------

	.type		.nv.reservedSmem.offset0,@object
	.size		.nv.reservedSmem.offset0,0x4
